//
// Generated by NVIDIA NVVM Compiler
//
// Compiler Build ID: CL-36424714
// Cuda compilation tools, release 13.0, V13.0.88
// Based on NVVM 20.0.0
//

.version 9.0
.target sm_100
.address_size 64

	// .globl	_Z12matmul_naivePKfS0_Pfiii
// _ZZ16matmul_sharedmemILi16EEvPKfS1_PfiiiE6smem_a has been demoted
// _ZZ16matmul_sharedmemILi16EEvPKfS1_PfiiiE6smem_b has been demoted

.visible .entry _Z12matmul_naivePKfS0_Pfiii(
	.param .u64 .ptr .align 1 _Z12matmul_naivePKfS0_Pfiii_param_0,
	.param .u64 .ptr .align 1 _Z12matmul_naivePKfS0_Pfiii_param_1,
	.param .u64 .ptr .align 1 _Z12matmul_naivePKfS0_Pfiii_param_2,
	.param .u32 _Z12matmul_naivePKfS0_Pfiii_param_3,
	.param .u32 _Z12matmul_naivePKfS0_Pfiii_param_4,
	.param .u32 _Z12matmul_naivePKfS0_Pfiii_param_5
)
{
	.reg .pred 	%p<13>;
	.reg .b32 	%r<43>;
	.reg .b32 	%f<68>;
	.reg .b64 	%rd<53>;

	ld.param.u64 	%rd7, [_Z12matmul_naivePKfS0_Pfiii_param_0];
	ld.param.u64 	%rd8, [_Z12matmul_naivePKfS0_Pfiii_param_1];
	ld.param.u64 	%rd6, [_Z12matmul_naivePKfS0_Pfiii_param_2];
	ld.param.u32 	%r20, [_Z12matmul_naivePKfS0_Pfiii_param_3];
	ld.param.u32 	%r18, [_Z12matmul_naivePKfS0_Pfiii_param_4];
	ld.param.u32 	%r19, [_Z12matmul_naivePKfS0_Pfiii_param_5];
	cvta.to.global.u64 	%rd1, %rd8;
	cvta.to.global.u64 	%rd2, %rd7;
	mov.u32 	%r22, %ntid.x;
	mov.u32 	%r23, %ctaid.x;
	mov.u32 	%r24, %tid.x;
	mad.lo.s32 	%r1, %r22, %r23, %r24;
	mov.u32 	%r25, %ntid.y;
	mov.u32 	%r26, %ctaid.y;
	mov.u32 	%r27, %tid.y;
	mad.lo.s32 	%r28, %r25, %r26, %r27;
	setp.ge.s32 	%p1, %r1, %r19;
	setp.ge.s32 	%p2, %r28, %r20;
	or.pred  	%p3, %p1, %p2;
	@%p3 bra 	$L__BB0_14;
	setp.lt.s32 	%p4, %r18, 1;
	mov.f32 	%f67, 0f00000000;
	@%p4 bra 	$L__BB0_13;
	mul.lo.s32 	%r3, %r18, %r28;
	and.b32  	%r4, %r18, 7;
	setp.lt.u32 	%p5, %r18, 8;
	mov.f32 	%f67, 0f00000000;
	mov.b32 	%r41, 0;
	@%p5 bra 	$L__BB0_5;
	and.b32  	%r41, %r18, 2147483640;
	neg.s32 	%r39, %r41;
	shl.b32 	%r7, %r19, 3;
	mul.wide.u32 	%rd9, %r3, 4;
	add.s64 	%rd10, %rd9, %rd2;
	add.s64 	%rd52, %rd10, 16;
	mov.f32 	%f67, 0f00000000;
	mul.wide.s32 	%rd13, %r19, 4;
	mov.u32 	%r38, %r1;
$L__BB0_4:
	.pragma "nounroll";
	ld.global.f32 	%f17, [%rd52+-16];
	mul.wide.s32 	%rd11, %r38, 4;
	add.s64 	%rd12, %rd1, %rd11;
	ld.global.f32 	%f18, [%rd12];
	fma.rn.f32 	%f19, %f17, %f18, %f67;
	ld.global.f32 	%f20, [%rd52+-12];
	add.s64 	%rd14, %rd12, %rd13;
	ld.global.f32 	%f21, [%rd14];
	fma.rn.f32 	%f22, %f20, %f21, %f19;
	ld.global.f32 	%f23, [%rd52+-8];
	add.s64 	%rd15, %rd14, %rd13;
	ld.global.f32 	%f24, [%rd15];
	fma.rn.f32 	%f25, %f23, %f24, %f22;
	ld.global.f32 	%f26, [%rd52+-4];
	add.s64 	%rd16, %rd15, %rd13;
	ld.global.f32 	%f27, [%rd16];
	fma.rn.f32 	%f28, %f26, %f27, %f25;
	ld.global.f32 	%f29, [%rd52];
	add.s64 	%rd17, %rd16, %rd13;
	ld.global.f32 	%f30, [%rd17];
	fma.rn.f32 	%f31, %f29, %f30, %f28;
	ld.global.f32 	%f32, [%rd52+4];
	add.s64 	%rd18, %rd17, %rd13;
	ld.global.f32 	%f33, [%rd18];
	fma.rn.f32 	%f34, %f32, %f33, %f31;
	ld.global.f32 	%f35, [%rd52+8];
	add.s64 	%rd19, %rd18, %rd13;
	ld.global.f32 	%f36, [%rd19];
	fma.rn.f32 	%f37, %f35, %f36, %f34;
	ld.global.f32 	%f38, [%rd52+12];
	add.s64 	%rd20, %rd19, %rd13;
	ld.global.f32 	%f39, [%rd20];
	fma.rn.f32 	%f67, %f38, %f39, %f37;
	add.s32 	%r39, %r39, 8;
	add.s32 	%r38, %r38, %r7;
	add.s64 	%rd52, %rd52, 32;
	setp.ne.s32 	%p6, %r39, 0;
	@%p6 bra 	$L__BB0_4;
$L__BB0_5:
	setp.eq.s32 	%p7, %r4, 0;
	@%p7 bra 	$L__BB0_13;
	and.b32  	%r13, %r18, 3;
	setp.lt.u32 	%p8, %r4, 4;
	@%p8 bra 	$L__BB0_8;
	add.s32 	%r30, %r41, %r3;
	mul.wide.u32 	%rd21, %r30, 4;
	add.s64 	%rd22, %rd2, %rd21;
	ld.global.f32 	%f41, [%rd22];
	mad.lo.s32 	%r31, %r41, %r19, %r1;
	mul.wide.s32 	%rd23, %r31, 4;
	add.s64 	%rd24, %rd1, %rd23;
	ld.global.f32 	%f42, [%rd24];
	fma.rn.f32 	%f43, %f41, %f42, %f67;
	cvt.u64.u32 	%rd25, %r3;
	cvt.u64.u32 	%rd26, %r41;
	add.s64 	%rd27, %rd26, %rd25;
	shl.b64 	%rd28, %rd27, 2;
	add.s64 	%rd29, %rd2, %rd28;
	ld.global.f32 	%f44, [%rd29+4];
	mul.wide.s32 	%rd30, %r19, 4;
	add.s64 	%rd31, %rd24, %rd30;
	ld.global.f32 	%f45, [%rd31];
	fma.rn.f32 	%f46, %f44, %f45, %f43;
	ld.global.f32 	%f47, [%rd29+8];
	add.s64 	%rd32, %rd31, %rd30;
	ld.global.f32 	%f48, [%rd32];
	fma.rn.f32 	%f49, %f47, %f48, %f46;
	ld.global.f32 	%f50, [%rd29+12];
	add.s64 	%rd33, %rd32, %rd30;
	ld.global.f32 	%f51, [%rd33];
	fma.rn.f32 	%f67, %f50, %f51, %f49;
	add.s32 	%r41, %r41, 4;
$L__BB0_8:
	setp.eq.s32 	%p9, %r13, 0;
	@%p9 bra 	$L__BB0_13;
	setp.eq.s32 	%p10, %r13, 1;
	@%p10 bra 	$L__BB0_11;
	add.s32 	%r32, %r41, %r3;
	mul.wide.u32 	%rd34, %r32, 4;
	add.s64 	%rd35, %rd2, %rd34;
	ld.global.f32 	%f53, [%rd35];
	mad.lo.s32 	%r33, %r41, %r19, %r1;
	mul.wide.s32 	%rd36, %r33, 4;
	add.s64 	%rd37, %rd1, %rd36;
	ld.global.f32 	%f54, [%rd37];
	fma.rn.f32 	%f55, %f53, %f54, %f67;
	cvt.u64.u32 	%rd38, %r3;
	cvt.u64.u32 	%rd39, %r41;
	add.s64 	%rd40, %rd39, %rd38;
	shl.b64 	%rd41, %rd40, 2;
	add.s64 	%rd42, %rd2, %rd41;
	ld.global.f32 	%f56, [%rd42+4];
	mul.wide.s32 	%rd43, %r19, 4;
	add.s64 	%rd44, %rd37, %rd43;
	ld.global.f32 	%f57, [%rd44];
	fma.rn.f32 	%f67, %f56, %f57, %f55;
	add.s32 	%r41, %r41, 2;
$L__BB0_11:
	and.b32  	%r34, %r18, 1;
	setp.eq.b32 	%p11, %r34, 1;
	not.pred 	%p12, %p11;
	@%p12 bra 	$L__BB0_13;
	add.s32 	%r35, %r41, %r3;
	mul.wide.u32 	%rd45, %r35, 4;
	add.s64 	%rd46, %rd2, %rd45;
	ld.global.f32 	%f58, [%rd46];
	mad.lo.s32 	%r36, %r41, %r19, %r1;
	mul.wide.s32 	%rd47, %r36, 4;
	add.s64 	%rd48, %rd1, %rd47;
	ld.global.f32 	%f59, [%rd48];
	fma.rn.f32 	%f67, %f58, %f59, %f67;
$L__BB0_13:
	mad.lo.s32 	%r37, %r19, %r28, %r1;
	cvta.to.global.u64 	%rd49, %rd6;
	mul.wide.s32 	%rd50, %r37, 4;
	add.s64 	%rd51, %rd49, %rd50;
	st.global.f32 	[%rd51], %f67;
$L__BB0_14:
	ret;

}
	// .globl	_Z16matmul_sharedmemILi16EEvPKfS1_Pfiii
.visible .entry _Z16matmul_sharedmemILi16EEvPKfS1_Pfiii(
	.param .u64 .ptr .align 1 _Z16matmul_sharedmemILi16EEvPKfS1_Pfiii_param_0,
	.param .u64 .ptr .align 1 _Z16matmul_sharedmemILi16EEvPKfS1_Pfiii_param_1,
	.param .u64 .ptr .align 1 _Z16matmul_sharedmemILi16EEvPKfS1_Pfiii_param_2,
	.param .u32 _Z16matmul_sharedmemILi16EEvPKfS1_Pfiii_param_3,
	.param .u32 _Z16matmul_sharedmemILi16EEvPKfS1_Pfiii_param_4,
	.param .u32 _Z16matmul_sharedmemILi16EEvPKfS1_Pfiii_param_5
)
{
	.reg .pred 	%p<3>;
	.reg .b32 	%r<41>;
	.reg .b32 	%f<57>;
	.reg .b64 	%rd<13>;
	// demoted variable
	.shared .align 4 .b8 _ZZ16matmul_sharedmemILi16EEvPKfS1_PfiiiE6smem_a[1024];
	// demoted variable
	.shared .align 4 .b8 _ZZ16matmul_sharedmemILi16EEvPKfS1_PfiiiE6smem_b[1024];
	ld.param.u64 	%rd3, [_Z16matmul_sharedmemILi16EEvPKfS1_Pfiii_param_0];
	ld.param.u64 	%rd4, [_Z16matmul_sharedmemILi16EEvPKfS1_Pfiii_param_1];
	ld.param.u64 	%rd5, [_Z16matmul_sharedmemILi16EEvPKfS1_Pfiii_param_2];
	ld.param.u32 	%r19, [_Z16matmul_sharedmemILi16EEvPKfS1_Pfiii_param_4];
	ld.param.u32 	%r20, [_Z16matmul_sharedmemILi16EEvPKfS1_Pfiii_param_5];
	mov.u32 	%r1, %tid.x;
	mov.u32 	%r2, %tid.y;
	mov.u32 	%r21, %ctaid.x;
	shl.b32 	%r3, %r21, 4;
	mov.u32 	%r22, %ctaid.y;
	shl.b32 	%r23, %r22, 4;
	add.s32 	%r4, %r23, %r2;
	setp.lt.s32 	%p1, %r19, 16;
	mov.f32 	%f56, 0f00000000;
	@%p1 bra 	$L__BB1_3;
	shl.b32 	%r24, %r2, 4;
	add.s32 	%r25, %r24, %r1;
	shl.b32 	%r26, %r25, 2;
	mov.u32 	%r27, _ZZ16matmul_sharedmemILi16EEvPKfS1_PfiiiE6smem_a;
	add.s32 	%r5, %r27, %r26;
	mov.u32 	%r28, _ZZ16matmul_sharedmemILi16EEvPKfS1_PfiiiE6smem_b;
	add.s32 	%r6, %r28, %r26;
	shl.b32 	%r29, %r2, 6;
	add.s32 	%r7, %r27, %r29;
	shl.b32 	%r30, %r1, 2;
	add.s32 	%r8, %r28, %r30;
	shr.s32 	%r31, %r19, 31;
	shr.u32 	%r32, %r31, 28;
	add.s32 	%r33, %r19, %r32;
	shr.s32 	%r34, %r33, 4;
	neg.s32 	%r40, %r34;
	mad.lo.s32 	%r35, %r2, %r20, %r1;
	add.s32 	%r39, %r35, %r3;
	shl.b32 	%r11, %r20, 4;
	mad.lo.s32 	%r38, %r19, %r4, %r1;
	cvta.to.global.u64 	%rd1, %rd3;
	cvta.to.global.u64 	%rd2, %rd4;
	mov.f32 	%f56, 0f00000000;
$L__BB1_2:
	mul.wide.s32 	%rd6, %r38, 4;
	add.s64 	%rd7, %rd1, %rd6;
	ld.global.f32 	%f6, [%rd7];
	st.shared.f32 	[%r5], %f6;
	mul.wide.s32 	%rd8, %r39, 4;
	add.s64 	%rd9, %rd2, %rd8;
	ld.global.f32 	%f7, [%rd9];
	st.shared.f32 	[%r6], %f7;
	bar.sync 	0;
	ld.shared.f32 	%f8, [%r7];
	ld.shared.f32 	%f9, [%r8];
	fma.rn.f32 	%f10, %f8, %f9, %f56;
	ld.shared.f32 	%f11, [%r7+4];
	ld.shared.f32 	%f12, [%r8+64];
	fma.rn.f32 	%f13, %f11, %f12, %f10;
	ld.shared.f32 	%f14, [%r7+8];
	ld.shared.f32 	%f15, [%r8+128];
	fma.rn.f32 	%f16, %f14, %f15, %f13;
	ld.shared.f32 	%f17, [%r7+12];
	ld.shared.f32 	%f18, [%r8+192];
	fma.rn.f32 	%f19, %f17, %f18, %f16;
	ld.shared.f32 	%f20, [%r7+16];
	ld.shared.f32 	%f21, [%r8+256];
	fma.rn.f32 	%f22, %f20, %f21, %f19;
	ld.shared.f32 	%f23, [%r7+20];
	ld.shared.f32 	%f24, [%r8+320];
	fma.rn.f32 	%f25, %f23, %f24, %f22;
	ld.shared.f32 	%f26, [%r7+24];
	ld.shared.f32 	%f27, [%r8+384];
	fma.rn.f32 	%f28, %f26, %f27, %f25;
	ld.shared.f32 	%f29, [%r7+28];
	ld.shared.f32 	%f30, [%r8+448];
	fma.rn.f32 	%f31, %f29, %f30, %f28;
	ld.shared.f32 	%f32, [%r7+32];
	ld.shared.f32 	%f33, [%r8+512];
	fma.rn.f32 	%f34, %f32, %f33, %f31;
	ld.shared.f32 	%f35, [%r7+36];
	ld.shared.f32 	%f36, [%r8+576];
	fma.rn.f32 	%f37, %f35, %f36, %f34;
	ld.shared.f32 	%f38, [%r7+40];
	ld.shared.f32 	%f39, [%r8+640];
	fma.rn.f32 	%f40, %f38, %f39, %f37;
	ld.shared.f32 	%f41, [%r7+44];
	ld.shared.f32 	%f42, [%r8+704];
	fma.rn.f32 	%f43, %f41, %f42, %f40;
	ld.shared.f32 	%f44, [%r7+48];
	ld.shared.f32 	%f45, [%r8+768];
	fma.rn.f32 	%f46, %f44, %f45, %f43;
	ld.shared.f32 	%f47, [%r7+52];
	ld.shared.f32 	%f48, [%r8+832];
	fma.rn.f32 	%f49, %f47, %f48, %f46;
	ld.shared.f32 	%f50, [%r7+56];
	ld.shared.f32 	%f51, [%r8+896];
	fma.rn.f32 	%f52, %f50, %f51, %f49;
	ld.shared.f32 	%f53, [%r7+60];
	ld.shared.f32 	%f54, [%r8+960];
	fma.rn.f32 	%f56, %f53, %f54, %f52;
	bar.sync 	0;
	add.s32 	%r40, %r40, 1;
	setp.ne.s32 	%p2, %r40, 0;
	add.s32 	%r39, %r39, %r11;
	add.s32 	%r38, %r38, 16;
	@%p2 bra 	$L__BB1_2;
$L__BB1_3:
	cvta.to.global.u64 	%rd10, %rd5;
	add.s32 	%r36, %r3, %r1;
	mad.lo.s32 	%r37, %r20, %r4, %r36;
	mul.wide.s32 	%rd11, %r37, 4;
	add.s64 	%rd12, %rd10, %rd11;
	st.global.f32 	[%rd12], %f56;
	ret;

}


// ===== COMPILED SASS (sm_100) =====

	.target	sm_100

	.elftype	@"ET_EXEC"


//--------------------- .note.nv.tkinfo           --------------------------
	.section	.note.nv.tkinfo,"",@"SHT_NOTE"
	.sectionflags	@"SHF_NOTE_NV_TKINFO"
	.tkinfo
        /*0018*/ 	.word	0x00000002
        /*0030*/ 	.string	""
        /*0030*/ 	.string	"ptxas"
        /*0030*/ 	.string	"Cuda compilation tools, release 13.0, V13.0.88"
        /*0030*/ 	.string	"Build cuda_13.0.r13.0/compiler.36424714_0"
        /*0030*/ 	.string	"-arch sm_100 -m 64 "



//--------------------- .note.nv.cuinfo           --------------------------
	.section	.note.nv.cuinfo,"",@"SHT_NOTE"
	.sectionflags	@"SHF_NOTE_NV_CUINFO"
        /*0018*/ 	.short	0x0002
        /*001a*/ 	.short	0x0064
        /*001c*/ 	.short	0x0082
	.zero		2


//--------------------- .nv.info                  --------------------------
	.section	.nv.info,"",@"SHT_CUDA_INFO"
	.align	4


	//----- nvinfo : EIATTR_REGCOUNT
	.align		4
        /*0000*/ 	.byte	0x04, 0x2f
        /*0002*/ 	.short	(.L_1 - .L_0)
	.align		4
.L_0:
        /*0004*/ 	.word	index@(_Z12matmul_naivePKfS0_Pfiii)
        /*0008*/ 	.word	0x00000020


	//----- nvinfo : EIATTR_FRAME_SIZE
	.align		4
.L_1:
        /*000c*/ 	.byte	0x04, 0x11
        /*000e*/ 	.short	(.L_3 - .L_2)
	.align		4
.L_2:
        /*0010*/ 	.word	index@(_Z12matmul_naivePKfS0_Pfiii)
        /*0014*/ 	.word	0x00000000


	//----- nvinfo : EIATTR_REGCOUNT
	.align		4
.L_3:
        /*0018*/ 	.byte	0x04, 0x2f
        /*001a*/ 	.short	(.L_5 - .L_4)
	.align		4
.L_4:
        /*001c*/ 	.word	index@(_Z16matmul_sharedmemILi16EEvPKfS1_Pfiii)
        /*0020*/ 	.word	0x00000020


	//----- nvinfo : EIATTR_FRAME_SIZE
	.align		4
.L_5:
        /*0024*/ 	.byte	0x04, 0x11
        /*0026*/ 	.short	(.L_7 - .L_6)
	.align		4
.L_6:
        /*0028*/ 	.word	index@(_Z16matmul_sharedmemILi16EEvPKfS1_Pfiii)
        /*002c*/ 	.word	0x00000000


	//----- nvinfo : EIATTR_MIN_STACK_SIZE
	.align		4
.L_7:
        /*0030*/ 	.byte	0x04, 0x12
        /*0032*/ 	.short	(.L_9 - .L_8)
	.align		4
.L_8:
        /*0034*/ 	.word	index@(_Z16matmul_sharedmemILi16EEvPKfS1_Pfiii)
        /*0038*/ 	.word	0x00000000


	//----- nvinfo : EIATTR_MIN_STACK_SIZE
	.align		4
.L_9:
        /*003c*/ 	.byte	0x04, 0x12
        /*003e*/ 	.short	(.L_11 - .L_10)
	.align		4
.L_10:
        /*0040*/ 	.word	index@(_Z12matmul_naivePKfS0_Pfiii)
        /*0044*/ 	.word	0x00000000
.L_11:


//--------------------- .nv.compat                --------------------------
	.section	.nv.compat,"",@"SHT_CUDA_COMPAT_INFO"
	.align	4
        /*0000*/ 	.byte	0x02, 0x09, 0x00, 0x00, 0x02, 0x02, 0x01, 0x00, 0x02, 0x05, 0x05, 0x00, 0x03, 0x07, 0x01, 0x01
        /*0010*/ 	.byte	0x02, 0x03, 0x00, 0x00, 0x02, 0x06, 0x01, 0x00, 0x04, 0x0b, 0x08, 0x00, 0x09, 0x00, 0x00, 0x00
        /*0020*/ 	.byte	0x00, 0x00, 0x00, 0x00


//--------------------- .nv.info._Z16matmul_sharedmemILi16EEvPKfS1_Pfiii --------------------------
	.section	.nv.info._Z16matmul_sharedmemILi16EEvPKfS1_Pfiii,"",@"SHT_CUDA_INFO"
	.sectionflags	@""
	.align	4


	//----- nvinfo : EIATTR_CUDA_API_VERSION
	.align		4
        /*0000*/ 	.byte	0x04, 0x37
        /*0002*/ 	.short	(.L_13 - .L_12)
.L_12:
        /*0004*/ 	.word	0x00000082


	//----- nvinfo : EIATTR_KPARAM_INFO
	.align		4
.L_13:
        /*0008*/ 	.byte	0x04, 0x17
        /*000a*/ 	.short	(.L_15 - .L_14)
.L_14:
        /*000c*/ 	.word	0x00000000
        /*0010*/ 	.short	0x0005
        /*0012*/ 	.short	0x0020
        /*0014*/ 	.byte	0x00, 0xf0, 0x11, 0x00


	//----- nvinfo : EIATTR_KPARAM_INFO
	.align		4
.L_15:
        /*0018*/ 	.byte	0x04, 0x17
        /*001a*/ 	.short	(.L_17 - .L_16)
.L_16:
        /*001c*/ 	.word	0x00000000
        /*0020*/ 	.short	0x0004
        /*0022*/ 	.short	0x001c
        /*0024*/ 	.byte	0x00, 0xf0, 0x11, 0x00


	//----- nvinfo : EIATTR_KPARAM_INFO
	.align		4
.L_17:
        /*0028*/ 	.byte	0x04, 0x17
        /*002a*/ 	.short	(.L_19 - .L_18)
.L_18:
        /*002c*/ 	.word	0x00000000
        /*0030*/ 	.short	0x0003
        /*0032*/ 	.short	0x0018
        /*0034*/ 	.byte	0x00, 0xf0, 0x11, 0x00


	//----- nvinfo : EIATTR_KPARAM_INFO
	.align		4
.L_19:
        /*0038*/ 	.byte	0x04, 0x17
        /*003a*/ 	.short	(.L_21 - .L_20)
.L_20:
        /*003c*/ 	.word	0x00000000
        /*0040*/ 	.short	0x0002
        /*0042*/ 	.short	0x0010
        /*0044*/ 	.byte	0x00, 0xf5, 0x21, 0x00


	//----- nvinfo : EIATTR_KPARAM_INFO
	.align		4
.L_21:
        /*0048*/ 	.byte	0x04, 0x17
        /*004a*/ 	.short	(.L_23 - .L_22)
.L_22:
        /*004c*/ 	.word	0x00000000
        /*0050*/ 	.short	0x0001
        /*0052*/ 	.short	0x0008
        /*0054*/ 	.byte	0x00, 0xf5, 0x21, 0x00


	//----- nvinfo : EIATTR_KPARAM_INFO
	.align		4
.L_23:
        /*0058*/ 	.byte	0x04, 0x17
        /*005a*/ 	.short	(.L_25 - .L_24)
.L_24:
        /*005c*/ 	.word	0x00000000
        /*0060*/ 	.short	0x0000
        /*0062*/ 	.short	0x0000
        /*0064*/ 	.byte	0x00, 0xf5, 0x21, 0x00


	//----- nvinfo : EIATTR_SPARSE_MMA_MASK
	.align		4
.L_25:
        /*0068*/ 	.byte	0x03, 0x50
        /*006a*/ 	.short	0x0000


	//----- nvinfo : EIATTR_MAXREG_COUNT
	.align		4
        /*006c*/ 	.byte	0x03, 0x1b
        /*006e*/ 	.short	0x00ff


	//----- nvinfo : EIATTR_NUM_BARRIERS
	.align		4
        /*0070*/ 	.byte	0x02, 0x4c
        /*0072*/ 	.byte	0x01
	.zero		1


	//----- nvinfo : EIATTR_MERCURY_ISA_VERSION
	.align		4
        /*0074*/ 	.byte	0x03, 0x5f
        /*0076*/ 	.short	0x0101


	//----- nvinfo : EIATTR_VRC_CTA_INIT_COUNT
	.align		4
        /*0078*/ 	.byte	0x02, 0x4a
	.zero		1
	.zero		1


	//----- nvinfo : EIATTR_EXIT_INSTR_OFFSETS
	.align		4
        /*007c*/ 	.byte	0x04, 0x1c
        /*007e*/ 	.short	(.L_27 - .L_26)


	//   ....[0]....
.L_26:
        /*0080*/ 	.word	0x00001800


	//----- nvinfo : EIATTR_CBANK_PARAM_SIZE
	.align		4
.L_27:
        /*0084*/ 	.byte	0x03, 0x19
        /*0086*/ 	.short	0x0024


	//----- nvinfo : EIATTR_PARAM_CBANK
	.align		4
        /*0088*/ 	.byte	0x04, 0x0a
        /*008a*/ 	.short	(.L_29 - .L_28)
	.align		4
.L_28:
        /*008c*/ 	.word	index@(.nv.constant0._Z16matmul_sharedmemILi16EEvPKfS1_Pfiii)
        /*0090*/ 	.short	0x0380
        /*0092*/ 	.short	0x0024


	//----- nvinfo : EIATTR_SW_WAR
	.align		4
.L_29:
        /*0094*/ 	.byte	0x04, 0x36
        /*0096*/ 	.short	(.L_31 - .L_30)
.L_30:
        /*0098*/ 	.word	0x00000008
.L_31:


//--------------------- .nv.info._Z12matmul_naivePKfS0_Pfiii --------------------------
	.section	.nv.info._Z12matmul_naivePKfS0_Pfiii,"",@"SHT_CUDA_INFO"
	.sectionflags	@""
	.align	4


	//----- nvinfo : EIATTR_CUDA_API_VERSION
	.align		4
        /*0000*/ 	.byte	0x04, 0x37
        /*0002*/ 	.short	(.L_33 - .L_32)
.L_32:
        /*0004*/ 	.word	0x00000082


	//----- nvinfo : EIATTR_KPARAM_INFO
	.align		4
.L_33:
        /*0008*/ 	.byte	0x04, 0x17
        /*000a*/ 	.short	(.L_35 - .L_34)
.L_34:
        /*000c*/ 	.word	0x00000000
        /*0010*/ 	.short	0x0005
        /*0012*/ 	.short	0x0020
        /*0014*/ 	.byte	0x00, 0xf0, 0x11, 0x00


	//----- nvinfo : EIATTR_KPARAM_INFO
	.align		4
.L_35:
        /*0018*/ 	.byte	0x04, 0x17
        /*001a*/ 	.short	(.L_37 - .L_36)
.L_36:
        /*001c*/ 	.word	0x00000000
        /*0020*/ 	.short	0x0004
        /*0022*/ 	.short	0x001c
        /*0024*/ 	.byte	0x00, 0xf0, 0x11, 0x00


	//----- nvinfo : EIATTR_KPARAM_INFO
	.align		4
.L_37:
        /*0028*/ 	.byte	0x04, 0x17
        /*002a*/ 	.short	(.L_39 - .L_38)
.L_38:
        /*002c*/ 	.word	0x00000000
        /*0030*/ 	.short	0x0003
        /*0032*/ 	.short	0x0018
        /*0034*/ 	.byte	0x00, 0xf0, 0x11, 0x00


	//----- nvinfo : EIATTR_KPARAM_INFO
	.align		4
.L_39:
        /*0038*/ 	.byte	0x04, 0x17
        /*003a*/ 	.short	(.L_41 - .L_40)
.L_40:
        /*003c*/ 	.word	0x00000000
        /*0040*/ 	.short	0x0002
        /*0042*/ 	.short	0x0010
        /*0044*/ 	.byte	0x00, 0xf5, 0x21, 0x00


	//----- nvinfo : EIATTR_KPARAM_INFO
	.align		4
.L_41:
        /*0048*/ 	.byte	0x04, 0x17
        /*004a*/ 	.short	(.L_43 - .L_42)
.L_42:
        /*004c*/ 	.word	0x00000000
        /*0050*/ 	.short	0x0001
        /*0052*/ 	.short	0x0008
        /*0054*/ 	.byte	0x00, 0xf5, 0x21, 0x00


	//----- nvinfo : EIATTR_KPARAM_INFO
	.align		4
.L_43:
        /*0058*/ 	.byte	0x04, 0x17
        /*005a*/ 	.short	(.L_45 - .L_44)
.L_44:
        /*005c*/ 	.word	0x00000000
        /*0060*/ 	.short	0x0000
        /*0062*/ 	.short	0x0000
        /*0064*/ 	.byte	0x00, 0xf5, 0x21, 0x00


	//----- nvinfo : EIATTR_SPARSE_MMA_MASK
	.align		4
.L_45:
        /*0068*/ 	.byte	0x03, 0x50
        /*006a*/ 	.short	0x0000


	//----- nvinfo : EIATTR_MAXREG_COUNT
	.align		4
        /*006c*/ 	.byte	0x03, 0x1b
        /*006e*/ 	.short	0x00ff


	//----- nvinfo : EIATTR_MERCURY_ISA_VERSION
	.align		4
        /*0070*/ 	.byte	0x03, 0x5f
        /*0072*/ 	.short	0x0101


	//----- nvinfo : EIATTR_VRC_CTA_INIT_COUNT
	.align		4
        /*0074*/ 	.byte	0x02, 0x4a
	.zero		1
	.zero		1


	//----- nvinfo : EIATTR_EXIT_INSTR_OFFSETS
	.align		4
        /*0078*/ 	.byte	0x04, 0x1c
        /*007a*/ 	.short	(.L_47 - .L_46)


	//   ....[0]....
.L_46:
        /*007c*/ 	.word	0x000000d0


	//   ....[1]....
        /*0080*/ 	.word	0x000008f0


	//----- nvinfo : EIATTR_CBANK_PARAM_SIZE
	.align		4
.L_47:
        /*0084*/ 	.byte	0x03, 0x19
        /*0086*/ 	.short	0x0024


	//----- nvinfo : EIATTR_PARAM_CBANK
	.align		4
        /*0088*/ 	.byte	0x04, 0x0a
        /*008a*/ 	.short	(.L_49 - .L_48)
	.align		4
.L_48:
        /*008c*/ 	.word	index@(.nv.constant0._Z12matmul_naivePKfS0_Pfiii)
        /*0090*/ 	.short	0x0380
        /*0092*/ 	.short	0x0024


	//----- nvinfo : EIATTR_SW_WAR
	.align		4
.L_49:
        /*0094*/ 	.byte	0x04, 0x36
        /*0096*/ 	.short	(.L_51 - .L_50)
.L_50:
        /*0098*/ 	.word	0x00000008
.L_51:


//--------------------- .nv.callgraph             --------------------------
	.section	.nv.callgraph,"",@"SHT_CUDA_CALLGRAPH"
	.align	4
	.sectionentsize	8
	.align		4
        /*0000*/ 	.word	0x00000000
	.align		4
        /*0004*/ 	.word	0xffffffff
	.align		4
        /*0008*/ 	.word	0x00000000
	.align		4
        /*000c*/ 	.word	0xfffffffe
	.align		4
        /*0010*/ 	.word	0x00000000
	.align		4
        /*0014*/ 	.word	0xfffffffd
	.align		4
        /*0018*/ 	.word	0x00000000
	.align		4
        /*001c*/ 	.word	0xfffffffc


//--------------------- .text._Z16matmul_sharedmemILi16EEvPKfS1_Pfiii --------------------------
	.section	.text._Z16matmul_sharedmemILi16EEvPKfS1_Pfiii,"ax",@progbits
	.align	128
        .global         _Z16matmul_sharedmemILi16EEvPKfS1_Pfiii
        .type           _Z16matmul_sharedmemILi16EEvPKfS1_Pfiii,@function
        .size           _Z16matmul_sharedmemILi16EEvPKfS1_Pfiii,(.L_x_11 - _Z16matmul_sharedmemILi16EEvPKfS1_Pfiii)
        .other          _Z16matmul_sharedmemILi16EEvPKfS1_Pfiii,@"STO_CUDA_ENTRY STV_DEFAULT"
_Z16matmul_sharedmemILi16EEvPKfS1_Pfiii:
.text._Z16matmul_sharedmemILi16EEvPKfS1_Pfiii:
[----:B------:R-:W-:Y:S01]  /*0000*/  LDC R1, c[0x0][0x37c] ;  /* 0x0000df00ff017b82 */ /* 0x000fe20000000800 */
[----:B------:R-:W0:Y:S01]  /*0010*/  S2R R9, SR_TID.Y ;  /* 0x0000000000097919 */ /* 0x000e220000002200 */
[----:B------:R-:W1:Y:S01]  /*0020*/  LDCU UR10, c[0x0][0x39c] ;  /* 0x00007380ff0a77ac */ /* 0x000e620008000800 */
[----:B------:R-:W-:Y:S01]  /*0030*/  HFMA2 R23, -RZ, RZ, 0, 0 ;  /* 0x00000000ff177431 */ /* 0x000fe200000001ff */
[----:B------:R-:W0:Y:S01]  /*0040*/  S2R R2, SR_CTAID.Y ;  /* 0x0000000000027919 */ /* 0x000e220000002600 */
[----:B------:R-:W2:Y:S01]  /*0050*/  LDCU.64 UR8, c[0x0][0x358] ;  /* 0x00006b00ff0877ac */ /* 0x000ea20008000a00 */
[----:B------:R-:W3:Y:S01]  /*0060*/  S2R R0, SR_TID.X ;  /* 0x0000000000007919 */ /* 0x000ee20000002100 */
[----:B------:R-:W4:Y:S01]  /*0070*/  S2R R3, SR_CTAID.X ;  /* 0x0000000000037919 */ /* 0x000f220000002500 */
[----:B-1----:R-:W-:Y:S01]  /*0080*/  UISETP.GE.AND UP0, UPT, UR10, 0x10, UPT ;  /* 0x000000100a00788c */ /* 0x002fe2000bf06270 */
[----:B0-----:R-:W-:-:S08]  /*0090*/  LEA R17, R2, R9, 0x4 ;  /* 0x0000000902117211 */ /* 0x001fd000078e20ff */
[----:B--2---:R-:W-:Y:S05]  /*00a0*/  BRA.U !UP0, `(.L_x_0) ;  /* 0x0000001508bc7547 */ /* 0x004fea000b800000 */
[----:B------:R-:W0:Y:S01]  /*00b0*/  S2UR UR6, SR_CgaCtaId ;  /* 0x00000000000679c3 */ /* 0x000e220000008800 */
[----:B------:R-:W-:Y:S01]  /*00c0*/  USHF.R.S32.HI UR4, URZ, 0x1f, UR10 ;  /* 0x0000001fff047899 */ /* 0x000fe2000801140a */
[----:B---3--:R-:W-:Y:S01]  /*00d0*/  LEA R7, R9, R0, 0x4 ;  /* 0x0000000009077211 */ /* 0x008fe200078e20ff */
[----:B------:R-:W-:Y:S01]  /*00e0*/  IMAD R2, R17, UR10, R0 ;  /* 0x0000000a11027c24 */ /* 0x000fe2000f8e0200 */
[----:B------:R-:W-:Y:S01]  /*00f0*/  MOV R23, RZ ;  /* 0x000000ff00177202 */ /* 0x000fe20000000f00 */
[----:B------:R-:W-:-:S03]  /*0100*/  ULEA.HI UR5, UR4, UR10, URZ, 0x4 ;  /* 0x0000000a04057291 */ /* 0x000fc6000f8f20ff */
[----:B------:R-:W1:Y:S01]  /*0110*/  LDC R5, c[0x0][0x3a0] ;  /* 0x0000e800ff057b82 */ /* 0x000e620000000800 */
[----:B------:R-:W-:Y:S01]  /*0120*/  USHF.R.S32.HI UR5, URZ, 0x4, UR5 ;  /* 0x00000004ff057899 */ /* 0x000fe20008011405 */
[----:B------:R-:W-:-:S03]  /*0130*/  UMOV UR4, 0x400 ;  /* 0x0000040000047882 */ /* 0x000fc60000000000 */
[----:B------:R-:W-:-:S03]  /*0140*/  UIADD3 UR5, UPT, UPT, -UR5, URZ, URZ ;  /* 0x000000ff05057290 */ /* 0x000fc6000fffe1ff */
[----:B------:R-:W2:Y:S01]  /*0150*/  LDC.64 R20, c[0x0][0x380] ;  /* 0x0000e000ff147b82 */ /* 0x000ea20000000a00 */
[----:B------:R-:W-:-:S07]  /*0160*/  UISETP.GE.AND UP0, UPT, UR5, URZ, UPT ;  /* 0x000000ff0500728c */ /* 0x000fce000bf06270 */
[----:B------:R-:W3:Y:S01]  /*0170*/  LDC.64 R18, c[0x0][0x388] ;  /* 0x0000e200ff127b82 */ /* 0x000ee20000000a00 */
[----:B0-----:R-:W-:Y:S02]  /*0180*/  ULEA UR7, UR6, UR4, 0x18 ;  /* 0x0000000406077291 */ /* 0x001fe4000f8ec0ff */
[----:B------:R-:W-:-:S04]  /*0190*/  UIADD3 UR4, UPT, UPT, UR4, 0x400, URZ ;  /* 0x0000040004047890 */ /* 0x000fc8000fffe0ff */
[----:B------:R-:W-:Y:S01]  /*01a0*/  ULEA UR4, UR6, UR4, 0x18 ;  /* 0x0000000406047291 */ /* 0x000fe2000f8ec0ff */
[----:B-1----:R-:W-:Y:S01]  /*01b0*/  IMAD R22, R9, R5, R0 ;  /* 0x0000000509167224 */ /* 0x002fe200078e0200 */
[----:B------:R-:W-:Y:S02]  /*01c0*/  LEA R16, R7, UR7, 0x2 ;  /* 0x0000000707107c11 */ /* 0x000fe4000f8e10ff */
[----:B------:R-:W-:Y:S02]  /*01d0*/  LEA R6, R9, UR7, 0x6 ;  /* 0x0000000709067c11 */ /* 0x000fe4000f8e30ff */
[----:B----4-:R-:W-:Y:S02]  /*01e0*/  LEA R22, R3, R22, 0x4 ;  /* 0x0000001603167211 */ /* 0x010fe400078e20ff */
[----:B------:R-:W-:Y:S02]  /*01f0*/  LEA R7, R7, UR4, 0x2 ;  /* 0x0000000407077c11 */ /* 0x000fe4000f8e10ff */
[----:B------:R-:W-:Y:S01]  /*0200*/  LEA R4, R0, UR4, 0x2 ;  /* 0x0000000400047c11 */ /* 0x000fe2000f8e10ff */
[----:B--2---:R-:W-:Y:S06]  /*0210*/  BRA.U UP0, `(.L_x_1) ;  /* 0x00000011009c7547 */ /* 0x004fec000b800000 */
[----:B------:R-:W-:Y:S02]  /*0220*/  UIADD3 UR4, UPT, UPT, -UR5, URZ, URZ ;  /* 0x000000ff05047290 */ /* 0x000fe4000fffe1ff */
[----:B------:R-:W-:Y:S02]  /*0230*/  UPLOP3.LUT UP0, UPT, UPT, UPT, UPT, 0x80, 0x8 ;  /* 0x000000000008789c */ /* 0x000fe40003f0f070 */
[----:B------:R-:W-:-:S09]  /*0240*/  UISETP.GT.AND UP1, UPT, UR4, 0x3, UPT ;  /* 0x000000030400788c */ /* 0x000fd2000bf24270 */
[----:B------:R-:W-:Y:S05]  /*0250*/  BRA.U !UP1, `(.L_x_2) ;  /* 0x0000000909f87547 */ /* 0x000fea000b800000 */
[----:B------:R-:W0:Y:S01]  /*0260*/  LDC.64 R26, c[0x0][0x380] ;  /* 0x0000e000ff1a7b82 */ /* 0x000e220000000a00 */
[----:B------:R-:W-:-:S07]  /*0270*/  UPLOP3.LUT UP0, UPT, UPT, UPT, UPT, 0x40, 0x4 ;  /* 0x000000000004789c */ /* 0x000fce0003f0e870 */
[----:B------:R-:W1:Y:S04]  /*0280*/  LDC.64 R24, c[0x0][0x388] ;  /* 0x0000e200ff187b82 */ /* 0x000e680000000a00 */
.L_x_3:
[----:B0-----:R-:W-:-:S04]  /*0290*/  IMAD.WIDE R10, R2, 0x4, R26 ;  /* 0x00000004020a7825 */ /* 0x001fc800078e021a */
[----:B-1----:R-:W-:Y:S02]  /*02a0*/  IMAD.WIDE R8, R22, 0x4, R24 ;  /* 0x0000000416087825 */ /* 0x002fe400078e0218 */
[----:B------:R-:W2:Y:S04]  /*02b0*/  LDG.E R11, desc[UR8][R10.64] ;  /* 0x000000080a0b7981 */ /* 0x000ea8000c1e1900 */
[----:B------:R-:W4:Y:S01]  /*02c0*/  LDG.E R8, desc[UR8][R8.64] ;  /* 0x0000000808087981 */ /* 0x000f22000c1e1900 */
[----:B------:R-:W-:-:S03]  /*02d0*/  LEA R22, R5, R22, 0x4 ;  /* 0x0000001605167211 */ /* 0x000fc600078e20ff */
[----:B--2---:R-:W-:Y:S04]  /*02e0*/  STS [R16], R11 ;  /* 0x0000000b10007388 */ /* 0x004fe80000000800 */
[----:B----4-:R-:W-:Y:S01]  /*02f0*/  STS [R7], R8 ;  /* 0x0000000807007388 */ /* 0x010fe20000000800 */
[----:B------:R-:W-:Y:S06]  /*0300*/  BAR.SYNC.DEFER_BLOCKING 0x0 ;  /* 0x0000000000007b1d */ /* 0x000fec0000010000 */
[----:B------:R-:W-:Y:S04]  /*0310*/  LDS R28, [R4] ;  /* 0x00000000041c7984 */ /* 0x000fe80000000800 */
[----:B------:R-:W0:Y:S04]  /*0320*/  LDS.128 R12, [R6] ;  /* 0x00000000060c7984 */ /* 0x000e280000000c00 */
[----:B------:R-:W1:Y:S04]  /*0330*/  LDS R9, [R4+0x40] ;  /* 0x0000400004097984 */ /* 0x000e680000000800 */
[----:B------:R-:W2:Y:S01]  /*0340*/  LDS R29, [R4+0x80] ;  /* 0x00008000041d7984 */ /* 0x000ea20000000800 */
[----:B0-----:R-:W-:-:S03]  /*0350*/  FFMA R28, R12, R28, R23 ;  /* 0x0000001c0c1c7223 */ /* 0x001fc60000000017 */
[----:B------:R-:W0:Y:S01]  /*0360*/  LDS R12, [R4+0xc0] ;  /* 0x0000c000040c7984 */ /* 0x000e220000000800 */
[----:B-1----:R-:W-:-:S03]  /*0370*/  FFMA R28, R9, R13, R28 ;  /* 0x0000000d091c7223 */ /* 0x002fc6000000001c */
[----:B------:R-:W-:Y:S01]  /*0380*/  LDS R13, [R4+0x100] ;  /* 0x00010000040d7984 */ /* 0x000fe20000000800 */
[----:B--2---:R-:W-:-:S03]  /*0390*/  FFMA R29, R29, R14, R28 ;  /* 0x0000000e1d1d7223 */ /* 0x004fc6000000001c */
[----:B------:R-:W1:Y:S04]  /*03a0*/  LDS.128 R8, [R6+0x10] ;  /* 0x0000100006087984 */ /* 0x000e680000000c00 */
[----:B------:R-:W2:Y:S01]  /*03b0*/  LDS R23, [R4+0x140] ;  /* 0x0001400004177984 */ /* 0x000ea20000000800 */
[----:B0-----:R-:W-:-:S03]  /*03c0*/  FFMA R29, R12, R15, R29 ;  /* 0x0000000f0c1d7223 */ /* 0x001fc6000000001d */
[----:B------:R-:W0:Y:S01]  /*03d0*/  LDS R15, [R4+0x180] ;  /* 0x00018000040f7984 */ /* 0x000e220000000800 */
[----:B-1----:R-:W-:-:S03]  /*03e0*/  FFMA R12, R8, R13, R29 ;  /* 0x0000000d080c7223 */ /* 0x002fc6000000001d */
[----:B------:R-:W1:Y:S01]  /*03f0*/  LDS R8, [R4+0x1c0] ;  /* 0x0001c00004087984 */ /* 0x000e620000000800 */
[----:B--2---:R-:W-:-:S03]  /*0400*/  FFMA R12, R23, R9, R12 ;  /* 0x00000009170c7223 */ /* 0x004fc6000000000c */
[----:B------:R-:W-:Y:S04]  /*0410*/  LDS R9, [R4+0x200] ;  /* 0x0002000004097984 */ /* 0x000fe80000000800 */
[----:B------:R-:W-:Y:S01]  /*0420*/  LDS R29, [R4+0x240] ;  /* 0x00024000041d7984 */ /* 0x000fe20000000800 */
[----:B0-----:R-:W-:-:S03]  /*0430*/  FFMA R23, R15, R10, R12 ;  /* 0x0000000a0f177223 */ /* 0x001fc6000000000c */
[----:B------:R-:W0:Y:S01]  /*0440*/  LDS.128 R12, [R6+0x20] ;  /* 0x00002000060c7984 */ /* 0x000e220000000c00 */
[----:B-1----:R-:W-:-:S03]  /*0450*/  FFMA R23, R8, R11, R23 ;  /* 0x0000000b08177223 */ /* 0x002fc60000000017 */
[----:B------:R-:W1:Y:S01]  /*0460*/  LDS R11, [R4+0x280] ;  /* 0x00028000040b7984 */ /* 0x000e620000000800 */
[----:B0-----:R-:W-:-:S03]  /*0470*/  FFMA R8, R12, R9, R23 ;  /* 0x000000090c087223 */ /* 0x001fc60000000017 */
[----:B------:R-:W0:Y:S01]  /*0480*/  LDS R12, [R4+0x2c0] ;  /* 0x0002c000040c7984 */ /* 0x000e220000000800 */
[----:B------:R-:W-:-:S03]  /*0490*/  FFMA R8, R29, R13, R8 ;  /* 0x0000000d1d087223 */ /* 0x000fc60000000008 */
[----:B------:R-:W-:Y:S01]  /*04a0*/  LDS R13, [R4+0x300] ;  /* 0x00030000040d7984 */ /* 0x000fe20000000800 */
[----:B-1----:R-:W-:-:S03]  /*04b0*/  FFMA R23, R11, R14, R8 ;  /* 0x0000000e0b177223 */ /* 0x002fc60000000008 */
[----:B------:R-:W1:Y:S01]  /*04c0*/  LDS.128 R8, [R6+0x30] ;  /* 0x0000300006087984 */ /* 0x000e620000000c00 */
[----:B0-----:R-:W-:-:S03]  /*04d0*/  FFMA R15, R12, R15, R23 ;  /* 0x0000000f0c0f7223 */ /* 0x001fc60000000017 */
[----:B------:R-:W0:Y:S04]  /*04e0*/  LDS R23, [R4+0x340] ;  /* 0x0003400004177984 */ /* 0x000e280000000800 */
[----:B------:R-:W2:Y:S01]  /*04f0*/  LDS R12, [R4+0x380] ;  /* 0x00038000040c7984 */ /* 0x000ea20000000800 */
[----:B-1----:R-:W-:Y:S01]  /*0500*/  FFMA R8, R8, R13, R15 ;  /* 0x0000000d08087223 */ /* 0x002fe2000000000f */
[----:B------:R-:W-:Y:S01]  /*0510*/  IADD3 R15, PT, PT, R2, 0x10, RZ ;  /* 0x00000010020f7810 */ /* 0x000fe20007ffe0ff */
[----:B------:R-:W-:-:S04]  /*0520*/  IMAD.WIDE R28, R22, 0x4, R24 ;  /* 0x00000004161c7825 */ /* 0x000fc800078e0218 */
[----:B0-----:R-:W-:Y:S01]  /*0530*/  FFMA R13, R23, R9, R8 ;  /* 0x00000009170d7223 */ /* 0x001fe20000000008 */
[----:B------:R-:W-:Y:S01]  /*0540*/  IMAD.WIDE R8, R15, 0x4, R26 ;  /* 0x000000040f087825 */ /* 0x000fe200078e021a */
[----:B------:R-:W0:Y:S01]  /*0550*/  LDS R23, [R4+0x3c0] ;  /* 0x0003c00004177984 */ /* 0x000e220000000800 */
[----:B------:R-:W-:Y:S06]  /*0560*/  BAR.SYNC.DEFER_BLOCKING 0x0 ;  /* 0x0000000000007b1d */ /* 0x000fec0000010000 */
[----:B------:R-:W4:Y:S04]  /*0570*/  LDG.E R8, desc[UR8][R8.64] ;  /* 0x0000000808087981 */ /* 0x000f28000c1e1900 */
[----:B------:R-:W5:Y:S01]  /*0580*/  LDG.E R28, desc[UR8][R28.64] ;  /* 0x000000081c1c7981 */ /* 0x000f62000c1e1900 */
[----:B--2---:R-:W-:Y:S01]  /*0590*/  FFMA R10, R12, R10, R13 ;  /* 0x0000000a0c0a7223 */ /* 0x004fe2000000000d */
[----:B------:R-:W-:-:S03]  /*05a0*/  LEA R22, R5, R22, 0x4 ;  /* 0x0000001605167211 */ /* 0x000fc600078e20ff */
[----:B0-----:R-:W-:Y:S01]  /*05b0*/  FFMA R23, R23, R11, R10 ;  /* 0x0000000b17177223 */ /* 0x001fe2000000000a */
[----:B----4-:R-:W-:Y:S04]  /*05c0*/  STS [R16], R8 ;  /* 0x0000000810007388 */ /* 0x010fe80000000800 */
[----:B-----5:R-:W-:Y:S01]  /*05d0*/  STS [R7], R28 ;  /* 0x0000001c07007388 */ /* 0x020fe20000000800 */
        /* <DEDUP_REMOVED lines=50> */
[----:B------:R-:W2:Y:S04]  /*0900*/  LDS R11, [R4+0x80] ;  /* 0x00008000040b7984 */ /* 0x000ea80000000800 */
[----:B------:R-:W-:Y:S01]  /*0910*/  LDS R28, [R4+0x380] ;  /* 0x00038000041c7984 */ /* 0x000fe20000000800 */
        /* <DEDUP_REMOVED lines=25> */
[----:B------:R-:W0:Y:S01]  /*0ab0*/  LDS R23, [R4+0x340] ;  /* 0x0003400004177984 */ /* 0x000e220000000800 */
[----:B-1----:R-:W-:Y:S01]  /*0ac0*/  FFMA R8, R8, R13, R15 ;  /* 0x0000000d08087223 */ /* 0x002fe2000000000f */
[----:B------:R-:W-:Y:S01]  /*0ad0*/  IADD3 R13, PT, PT, R2, 0x30, RZ ;  /* 0x00000030020d7810 */ /* 0x000fe20007ffe0ff */
[----:B------:R-:W-:-:S04]  /*0ae0*/  IMAD.WIDE R14, R22, 0x4, R24 ;  /* 0x00000004160e7825 */ /* 0x000fc800078e0218 */
[----:B------:R-:W-:-:S04]  /*0af0*/  IMAD.WIDE R12, R13, 0x4, R26 ;  /* 0x000000040d0c7825 */ /* 0x000fc800078e021a */
[----:B0-----:R-:W-:Y:S02]  /*0b00*/  FFMA R9, R23, R9, R8 ;  /* 0x0000000917097223 */ /* 0x001fe40000000008 */
[----:B------:R-:W0:Y:S01]  /*0b10*/  LDS R8, [R4+0x3c0] ;  /* 0x0003c00004087984 */ /* 0x000e220000000800 */
[----:B------:R-:W-:Y:S06]  /*0b20*/  BAR.SYNC.DEFER_BLOCKING 0x0 ;  /* 0x0000000000007b1d */ /* 0x000fec0000010000 */
[----:B------:R-:W2:Y:S04]  /*0b30*/  LDG.E R29, desc[UR8][R12.64] ;  /* 0x000000080c1d7981 */ /* 0x000ea8000c1e1900 */
[----:B------:R-:W4:Y:S01]  /*0b40*/  LDG.E R14, desc[UR8][R14.64] ;  /* 0x000000080e0e7981 */ /* 0x000f22000c1e1900 */
[----:B------:R-:W-:Y:S01]  /*0b50*/  FFMA R9, R28, R10, R9 ;  /* 0x0000000a1c097223 */ /* 0x000fe20000000009 */
[----:B------:R-:W-:Y:S01]  /*0b60*/  UIADD3 UR5, UPT, UPT, UR5, 0x4, URZ ;  /* 0x0000000405057890 */ /* 0x000fe2000fffe0ff */
[----:B------:R-:W-:-:S02]  /*0b70*/  IADD3 R2, PT, PT, R2, 0x40, RZ ;  /* 0x0000004002027810 */ /* 0x000fc40007ffe0ff */
[----:B------:R-:W-:Y:S01]  /*0b80*/  LEA R22, R5, R22, 0x4 ;  /* 0x0000001605167211 */ /* 0x000fe200078e20ff */
[----:B------:R-:W-:Y:S01]  /*0b90*/  UISETP.GE.AND UP1, UPT, UR5, -0x3, UPT ;  /* 0xfffffffd0500788c */ /* 0x000fe2000bf26270 */
[----:B0-----:R-:W-:Y:S01]  /*0ba0*/  FFMA R23, R8, R11, R9 ;  /* 0x0000000b08177223 */ /* 0x001fe20000000009 */
        /* <DEDUP_REMOVED lines=12> */
[----:B------:R-:W1:Y:S01]  /*0c70*/  LDS.128 R12, [R6+0x10] ;  /* 0x00001000060c7984 */ /* 0x000e620000000c00 */
[----:B0-----:R-:W-:-:S03]  /*0c80*/  FFMA R11, R8, R11, R23 ;  /* 0x0000000b080b7223 */ /* 0x001fc60000000017 */
[----:B------:R-:W0:Y:S04]  /*0c90*/  LDS R23, [R4+0x140] ;  /* 0x0001400004177984 */ /* 0x000e280000000800 */
[----:B------:R-:W2:Y:S01]  /*0ca0*/  LDS R8, [R4+0x180] ;  /* 0x0001800004087984 */ /* 0x000ea20000000800 */
[----:B-1----:R-:W-:-:S03]  /*0cb0*/  FFMA R12, R12, R9, R11 ;  /* 0x000000090c0c7223 */ /* 0x002fc6000000000b */
[----:B------:R-:W1:Y:S01]  /*0cc0*/  LDS R9, [R4+0x1c0] ;  /* 0x0001c00004097984 */ /* 0x000e620000000800 */
[----:B0-----:R-:W-:-:S03]  /*0cd0*/  FFMA R13, R23, R13, R12 ;  /* 0x0000000d170d7223 */ /* 0x001fc6000000000c */
[----:B------:R-:W-:Y:S01]  /*0ce0*/  LDS R12, [R4+0x200] ;  /* 0x00020000040c7984 */ /* 0x000fe20000000800 */
[----:B--2---:R-:W-:-:S03]  /*0cf0*/  FFMA R8, R8, R14, R13 ;  /* 0x0000000e08087223 */ /* 0x004fc6000000000d */
[----:B------:R-:W-:Y:S01]  /*0d00*/  LDS R23, [R4+0x240] ;  /* 0x0002400004177984 */ /* 0x000fe20000000800 */
[----:B-1----:R-:W-:-:S03]  /*0d10*/  FFMA R15, R9, R15, R8 ;  /* 0x0000000f090f7223 */ /* 0x002fc60000000008 */
[----:B------:R-:W0:Y:S04]  /*0d20*/  LDS.128 R8, [R6+0x20] ;  /* 0x0000200006087984 */ /* 0x000e280000000c00 */
        /* <DEDUP_REMOVED lines=10> */
[----:B-1----:R-:W-:-:S03]  /*0dd0*/  FFMA R12, R12, R9, R11 ;  /* 0x000000090c0c7223 */ /* 0x002fc6000000000b */
[----:B------:R-:W1:Y:S01]  /*0de0*/  LDS R9, [R4+0x3c0] ;  /* 0x0003c00004097984 */ /* 0x000e620000000800 */
[----:B0-----:R-:W-:-:S04]  /*0df0*/  FFMA R13, R23, R13, R12 ;  /* 0x0000000d170d7223 */ /* 0x001fc8000000000c */
[----:B--2---:R-:W-:-:S04]  /*0e00*/  FFMA R8, R8, R14, R13 ;  /* 0x0000000e08087223 */ /* 0x004fc8000000000d */
[----:B-1----:R-:W-:Y:S01]  /*0e10*/  FFMA R23, R9, R15, R8 ;  /* 0x0000000f09177223 */ /* 0x002fe20000000008 */
[----:B------:R-:W-:Y:S06]  /*0e20*/  BAR.SYNC.DEFER_BLOCKING 0x0 ;  /* 0x0000000000007b1d */ /* 0x000fec0000010000 */
[----:B------:R-:W-:Y:S05]  /*0e30*/  BRA.U !UP1, `(.L_x_3) ;  /* 0xfffffff509147547 */ /* 0x000fea000b83ffff */
.L_x_2:
[----:B------:R-:W-:-:S04]  /*0e40*/  UIADD3 UR4, UPT, UPT, -UR5, URZ, URZ ;  /* 0x000000ff05047290 */ /* 0x000fc8000fffe1ff */
[----:B------:R-:W-:-:S09]  /*0e50*/  UISETP.GT.AND UP1, UPT, UR4, 0x1, UPT ;  /* 0x000000010400788c */ /* 0x000fd2000bf24270 */
[----:B------:R-:W-:Y:S05]  /*0e60*/  BRA.U !UP1, `(.L_x_4) ;  /* 0x0000000509807547 */ /* 0x000fea000b800000 */
[----:B------:R-:W0:Y:S08]  /*0e70*/  LDC.64 R26, c[0x0][0x380] ;  /* 0x0000e000ff1a7b82 */ /* 0x000e300000000a00 */
[----:B------:R-:W1:Y:S01]  /*0e80*/  LDC.64 R24, c[0x0][0x388] ;  /* 0x0000e200ff187b82 */ /* 0x000e620000000a00 */
[----:B0-----:R-:W-:-:S06]  /*0e90*/  IMAD.WIDE R14, R2, 0x4, R26 ;  /* 0x00000004020e7825 */ /* 0x001fcc00078e021a */
[----:B------:R-:W2:Y:S01]  /*0ea0*/  LDG.E R15, desc[UR8][R14.64] ;  /* 0x000000080e0f7981 */ /* 0x000ea2000c1e1900 */
[----:B-1----:R-:W-:-:S06]  /*0eb0*/  IMAD.WIDE R12, R22, 0x4, R24 ;  /* 0x00000004160c7825 */ /* 0x002fcc00078e0218 */
[----:B------:R-:W4:Y:S01]  /*0ec0*/  LDG.E R12, desc[UR8][R12.64] ;  /* 0x000000080c0c7981 */ /* 0x000f22000c1e1900 */
[----:B------:R-:W-:-:S05]  /*0ed0*/  LEA R22, R5, R22, 0x4 ;  /* 0x0000001605167211 */ /* 0x000fca00078e20ff */
[----:B------:R-:W-:Y:S01]  /*0ee0*/  IMAD.WIDE R24, R22, 0x4, R24 ;  /* 0x0000000416187825 */ /* 0x000fe200078e0218 */
        /* <DEDUP_REMOVED lines=10> */
[----:B------:R-:W-:Y:S04]  /*0f90*/  LDS R9, [R4+0x100] ;  /* 0x0001000004097984 */ /* 0x000fe80000000800 */
[----:B------:R-:W1:Y:S01]  /*0fa0*/  LDS.128 R12, [R6+0x10] ;  /* 0x00001000060c7984 */ /* 0x000e620000000c00 */
[----:B--2---:R-:W-:-:S03]  /*0fb0*/  FFMA R29, R29, R10, R28 ;  /* 0x0000000a1d1d7223 */ /* 0x004fc6000000001c */
        /* <DEDUP_REMOVED lines=9> */
[----:B------:R-:W-:Y:S01]  /*1050*/  LDS R13, [R4+0x280] ;  /* 0x00028000040d7984 */ /* 0x000fe20000000800 */
[----:B-1----:R-:W-:-:S03]  /*1060*/  FFMA R15, R9, R15, R8 ;  /* 0x0000000f090f7223 */ /* 0x002fc60000000008 */
[----:B------:R-:W0:Y:S02]  /*1070*/  LDS.128 R8, [R6+0x20] ;  /* 0x0000200006087984 */ /* 0x000e240000000c00 */
[----:B0-----:R-:W-:Y:S02]  /*1080*/  FFMA R12, R8, R12, R15 ;  /* 0x0000000c080c7223 */ /* 0x001fe4000000000f */
[----:B------:R-:W0:Y:S02]  /*1090*/  LDS R8, [R4+0x2c0] ;  /* 0x0002c00004087984 */ /* 0x000e240000000800 */
[----:B------:R-:W-:Y:S02]  /*10a0*/  FFMA R12, R23, R9, R12 ;  /* 0x00000009170c7223 */ /* 0x000fe4000000000c */
[----:B------:R-:W-:Y:S02]  /*10b0*/  LDS R9, [R4+0x300] ;  /* 0x0003000004097984 */ /* 0x000fe40000000800 */
[----:B------:R-:W-:-:S02]  /*10c0*/  FFMA R23, R13, R10, R12 ;  /* 0x0000000a0d177223 */ /* 0x000fc4000000000c */
[----:B------:R-:W1:Y:S02]  /*10d0*/  LDS.128 R12, [R6+0x30] ;  /* 0x00003000060c7984 */ /* 0x000e640000000c00 */
[----:B0-----:R-:W-:Y:S01]  /*10e0*/  FFMA R11, R8, R11, R23 ;  /* 0x0000000b080b7223 */ /* 0x001fe20000000017 */
[----:B------:R-:W-:-:S05]  /*10f0*/  IADD3 R23, PT, PT, R2, 0x10, RZ ;  /* 0x0000001002177810 */ /* 0x000fca0007ffe0ff */
[----:B------:R-:W-:-:S04]  /*1100*/  IMAD.WIDE R26, R23, 0x4, R26 ;  /* 0x00000004171a7825 */ /* 0x000fc800078e021a */
[----:B-1----:R-:W-:Y:S01]  /*1110*/  FFMA R8, R12, R9, R11 ;  /* 0x000000090c087223 */ /* 0x002fe2000000000b */
[----:B------:R-:W-:Y:S04]  /*1120*/  LDS R23, [R4+0x380] ;  /* 0x0003800004177984 */ /* 0x000fe80000000800 */
[----:B------:R-:W0:Y:S04]  /*1130*/  LDS R9, [R4+0x340] ;  /* 0x0003400004097984 */ /* 0x000e280000000800 */
[----:B------:R-:W1:Y:S01]  /*1140*/  LDS R12, [R4+0x3c0] ;  /* 0x0003c000040c7984 */ /* 0x000e620000000800 */
[----:B------:R-:W-:Y:S06]  /*1150*/  BAR.SYNC.DEFER_BLOCKING 0x0 ;  /* 0x0000000000007b1d */ /* 0x000fec0000010000 */
[----:B------:R-:W2:Y:S04]  /*1160*/  LDG.E R27, desc[UR8][R26.64] ;  /* 0x000000081a1b7981 */ /* 0x000ea8000c1e1900 */
[----:B------:R-:W4:Y:S01]  /*1170*/  LDG.E R24, desc[UR8][R24.64] ;  /* 0x0000000818187981 */ /* 0x000f22000c1e1900 */
[----:B0-----:R-:W-:-:S04]  /*1180*/  FFMA R13, R9, R13, R8 ;  /* 0x0000000d090d7223 */ /* 0x001fc80000000008 */
[----:B------:R-:W-:-:S04]  /*1190*/  FFMA R13, R23, R14, R13 ;  /* 0x0000000e170d7223 */ /* 0x000fc8000000000d */
[----:B-1----:R-:W-:Y:S01]  /*11a0*/  FFMA R13, R12, R15, R13 ;  /* 0x0000000f0c0d7223 */ /* 0x002fe2000000000d */
[----:B------:R-:W-:Y:S02]  /*11b0*/  IADD3 R2, PT, PT, R2, 0x20, RZ ;  /* 0x0000002002027810 */ /* 0x000fe40007ffe0ff */
[----:B------:R-:W-:Y:S01]  /*11c0*/  LEA R22, R5, R22, 0x4 ;  /* 0x0000001605167211 */ /* 0x000fe200078e20ff */
[----:B------:R-:W-:Y:S02]  /*11d0*/  UIADD3 UR5, UPT, UPT, UR5, 0x2, URZ ;  /* 0x0000000205057890 */ /* 0x000fe4000fffe0ff */
[----:B------:R-:W-:Y:S01]  /*11e0*/  UPLOP3.LUT UP0, UPT, UPT, UPT, UPT, 0x40, 0x4 ;  /* 0x000000000004789c */ /* 0x000fe20003f0e870 */
[----:B--2---:R-:W-:Y:S04]  /*11f0*/  STS [R16], R27 ;  /* 0x0000001b10007388 */ /* 0x004fe80000000800 */
[----:B----4-:R-:W-:Y:S01]  /*1200*/  STS [R7], R24 ;  /* 0x0000001807007388 */ /* 0x010fe20000000800 */
[----:B------:R-:W-:Y:S06]  /*1210*/  BAR.SYNC.DEFER_BLOCKING 0x0 ;  /* 0x0000000000007b1d */ /* 0x000fec0000010000 */
[----:B------:R-:W-:Y:S04]  /*1220*/  LDS R29, [R4] ;  /* 0x00000000041d7984 */ /* 0x000fe80000000800 */
[----:B------:R-:W0:Y:S04]  /*1230*/  LDS.128 R8, [R6] ;  /* 0x0000000006087984 */ /* 0x000e280000000c00 */
[----:B------:R-:W1:Y:S04]  /*1240*/  LDS R28, [R4+0x40] ;  /* 0x00004000041c7984 */ /* 0x000e680000000800 */
[----:B------:R-:W2:Y:S04]  /*1250*/  LDS R23, [R4+0x80] ;  /* 0x0000800004177984 */ /* 0x000ea80000000800 */
[----:B------:R-:W4:Y:S04]  /*1260*/  LDS R25, [R4+0xc0] ;  /* 0x0000c00004197984 */ /* 0x000f280000000800 */
[----:B------:R-:W-:Y:S01]  /*1270*/  LDS R24, [R4+0x240] ;  /* 0x0002400004187984 */ /* 0x000fe20000000800 */
[----:B0-----:R-:W-:-:S03]  /*1280*/  FFMA R13, R8, R29, R13 ;  /* 0x0000001d080d7223 */ /* 0x001fc6000000000d */
[----:B------:R-:W-:Y:S01]  /*1290*/  LDS R8, [R4+0x140] ;  /* 0x0001400004087984 */ /* 0x000fe20000000800 */
[----:B-1----:R-:W-:-:S03]  /*12a0*/  FFMA R28, R28, R9, R13 ;  /* 0x000000091c1c7223 */ /* 0x002fc6000000000d */
[----:B------:R-:W-:Y:S04]  /*12b0*/  LDS R9, [R4+0x100] ;  /* 0x0001000004097984 */ /* 0x000fe80000000800 */
[----:B------:R-:W0:Y:S01]  /*12c0*/  LDS.128 R12, [R6+0x10] ;  /* 0x00001000060c7984 */ /* 0x000e220000000c00 */
[----:B--2---:R-:W-:-:S03]  /*12d0*/  FFMA R10, R23, R10, R28 ;  /* 0x0000000a170a7223 */ /* 0x004fc6000000001c */
[----:B------:R-:W-:Y:S01]  /*12e0*/  LDS R23, [R4+0x280] ;  /* 0x0002800004177984 */ /* 0x000fe20000000800 */
[----:B----4-:R-:W-:-:S03]  /*12f0*/  FFMA R11, R25, R11, R10 ;  /* 0x0000000b190b7223 */ /* 0x010fc6000000000a */
[----:B------:R-:W1:Y:S01]  /*1300*/  LDS R25, [R4+0x180] ;  /* 0x0001800004197984 */ /* 0x000e620000000800 */
[----:B0-----:R-:W-:-:S03]  /*1310*/  FFMA R9, R12, R9, R11 ;  /* 0x000000090c097223 */ /* 0x001fc6000000000b */
[----:B------:R-:W0:Y:S01]  /*1320*/  LDS R12, [R4+0x1c0] ;  /* 0x0001c000040c7984 */ /* 0x000e220000000800 */
[----:B------:R-:W-:-:S03]  /*1330*/  FFMA R26, R8, R13, R9 ;  /* 0x0000000d081a7223 */ /* 0x000fc60000000009 */
[----:B------:R-:W-:Y:S04]  /*1340*/  LDS R13, [R4+0x200] ;  /* 0x00020000040d7984 */ /* 0x000fe80000000800 */
[----:B------:R-:W2:Y:S01]  /*1350*/  LDS.128 R8, [R6+0x20] ;  /* 0x0000200006087984 */ /* 0x000ea20000000c00 */
[----:B-1----:R-:W-:-:S04]  /*1360*/  FFMA R25, R25, R14, R26 ;  /* 0x0000000e19197223 */ /* 0x002fc8000000001a */
[----:B0-----:R-:W-:Y:S02]  /*1370*/  FFMA R15, R12, R15, R25 ;  /* 0x0000000f0c0f7223 */ /* 0x001fe40000000019 */
[----:B------:R-:W-:Y:S02]  /*1380*/  LDS R25, [R4+0x3c0] ;  /* 0x0003c00004197984 */ /* 0x000fe40000000800 */
[----:B--2---:R-:W-:Y:S02]  /*1390*/  FFMA R13, R8, R13, R15 ;  /* 0x0000000d080d7223 */ /* 0x004fe4000000000f */
[----:B------:R-:W0:Y:S02]  /*13a0*/  LDS R8, [R4+0x2c0] ;  /* 0x0002c00004087984 */ /* 0x000e240000000800 */
[----:B------:R-:W-:Y:S02]  /*13b0*/  FFMA R26, R24, R9, R13 ;  /* 0x00000009181a7223 */ /* 0x000fe4000000000d */
[----:B------:R-:W-:Y:S04]  /*13c0*/  LDS R9, [R4+0x300] ;  /* 0x0003000004097984 */ /* 0x000fe80000000800 */
[----:B------:R-:W1:Y:S01]  /*13d0*/  LDS.128 R12, [R6+0x30] ;  /* 0x00003000060c7984 */ /* 0x000e620000000c00 */
[----:B------:R-:W-:-:S03]  /*13e0*/  FFMA R23, R23, R10, R26 ;  /* 0x0000000a17177223 */ /* 0x000fc6000000001a */
[----:B------:R-:W2:Y:S04]  /*13f0*/  LDS R24, [R4+0x340] ;  /* 0x0003400004187984 */ /* 0x000ea80000000800 */
[----:B------:R-:W4:Y:S01]  /*1400*/  LDS R10, [R4+0x380] ;  /* 0x00038000040a7984 */ /* 0x000f220000000800 */
[----:B0-----:R-:W-:-:S04]  /*1410*/  FFMA R11, R8, R11, R23 ;  /* 0x0000000b080b7223 */ /* 0x001fc80000000017 */
[----:B-1----:R-:W-:-:S04]  /*1420*/  FFMA R9, R12, R9, R11 ;  /* 0x000000090c097223 */ /* 0x002fc8000000000b */
[----:B--2---:R-:W-:-:S04]  /*1430*/  FFMA R9, R24, R13, R9 ;  /* 0x0000000d18097223 */ /* 0x004fc80000000009 */
[----:B----4-:R-:W-:-:S04]  /*1440*/  FFMA R10, R10, R14, R9 ;  /* 0x0000000e0a0a7223 */ /* 0x010fc80000000009 */
[----:B------:R-:W-:Y:S01]  /*1450*/  FFMA R23, R25, R15, R10 ;  /* 0x0000000f19177223 */ /* 0x000fe2000000000a */
[----:B------:R-:W-:Y:S06]  /*1460*/  BAR.SYNC.DEFER_BLOCKING 0x0 ;  /* 0x0000000000007b1d */ /* 0x000fec0000010000 */
.L_x_4:
[----:B------:R-:W-:-:S09]  /*1470*/  UISETP.NE.OR UP0, UPT, UR5, URZ, UP0 ;  /* 0x000000ff0500728c */ /* 0x000fd20008705670 */
[----:B------:R-:W-:Y:S05]  /*1480*/  BRA.U !UP0, `(.L_x_0) ;  /* 0x0000000108c47547 */ /* 0x000fea000b800000 */
.L_x_1:
[----:B------:R-:W-:-:S04]  /*1490*/  IMAD.WIDE R10, R2, 0x4, R20 ;  /* 0x00000004020a7825 */ /* 0x000fc800078e0214 */
[----:B---3--:R-:W-:Y:S02]  /*14a0*/  IMAD.WIDE R8, R22, 0x4, R18 ;  /* 0x0000000416087825 */ /* 0x008fe400078e0212 */
[----:B------:R-:W2:Y:S04]  /*14b0*/  LDG.E R11, desc[UR8][R10.64] ;  /* 0x000000080a0b7981 */ /* 0x000ea8000c1e1900 */
[----:B------:R-:W3:Y:S01]  /*14c0*/  LDG.E R24, desc[UR8][R8.64] ;  /* 0x0000000808187981 */ /* 0x000ee2000c1e1900 */
[----:B------:R-:W-:Y:S01]  /*14d0*/  UIADD3 UR5, UPT, UPT, UR5, 0x1, URZ ;  /* 0x0000000105057890 */ /* 0x000fe2000fffe0ff */
[----:B------:R-:W-:Y:S02]  /*14e0*/  IADD3 R2, PT, PT, R2, 0x10, RZ ;  /* 0x0000001002027810 */ /* 0x000fe40007ffe0ff */
[----:B------:R-:W-:Y:S01]  /*14f0*/  LEA R22, R5, R22, 0x4 ;  /* 0x0000001605167211 */ /* 0x000fe200078e20ff */
[----:B------:R-:W-:Y:S01]  /*1500*/  UISETP.NE.AND UP0, UPT, UR5, URZ, UPT ;  /* 0x000000ff0500728c */ /* 0x000fe2000bf05270 */
[----:B--2---:R-:W-:Y:S04]  /*1510*/  STS [R16], R11 ;  /* 0x0000000b10007388 */ /* 0x004fe80000000800 */
[----:B---3--:R-:W-:Y:S01]  /*1520*/  STS [R7], R24 ;  /* 0x0000001807007388 */ /* 0x008fe20000000800 */
[----:B------:R-:W-:Y:S06]  /*1530*/  BAR.SYNC.DEFER_BLOCKING 0x0 ;  /* 0x0000000000007b1d */ /* 0x000fec0000010000 */
[----:B------:R-:W-:Y:S04]  /*1540*/  LDS R26, [R4] ;  /* 0x00000000041a7984 */ /* 0x000fe80000000800 */
[----:B------:R-:W0:Y:S04]  /*1550*/  LDS.128 R12, [R6] ;  /* 0x00000000060c7984 */ /* 0x000e280000000c00 */
[----:B------:R-:W1:Y:S04]  /*1560*/  LDS R27, [R4+0x40] ;  /* 0x00004000041b7984 */ /* 0x000e680000000800 */
[----:B------:R-:W2:Y:S04]  /*1570*/  LDS R25, [R4+0x80] ;  /* 0x0000800004197984 */ /* 0x000ea80000000800 */
[----:B------:R-:W-:Y:S04]  /*1580*/  LDS.128 R8, [R6+0x10] ;  /* 0x0000100006087984 */ /* 0x000fe80000000c00 */
[----:B------:R-:W-:Y:S01]  /*1590*/  LDS R24, [R4+0x240] ;  /* 0x0002400004187984 */ /* 0x000fe20000000800 */
[----:B0-----:R-:W-:-:S03]  /*15a0*/  FFMA R12, R12, R26, R23 ;  /* 0x0000001a0c0c7223 */ /* 0x001fc60000000017 */
[----:B------:R-:W0:Y:S01]  /*15b0*/  LDS R23, [R4+0xc0] ;  /* 0x0000c00004177984 */ /* 0x000e220000000800 */
[----:B-1----:R-:W-:-:S03]  /*15c0*/  FFMA R26, R27, R13, R12 ;  /* 0x0000000d1b1a7223 */ /* 0x002fc6000000000c */
[----:B------:R-:W1:Y:S01]  /*15d0*/  LDS R13, [R4+0x100] ;  /* 0x00010000040d7984 */ /* 0x000e620000000800 */
[----:B--2---:R-:W-:-:S03]  /*15e0*/  FFMA R14, R25, R14, R26 ;  /* 0x0000000e190e7223 */ /* 0x004fc6000000001a */
[----:B------:R-:W2:Y:S04]  /*15f0*/  LDS R12, [R4+0x140] ;  /* 0x00014000040c7984 */ /* 0x000ea80000000800 */
[----:B------:R-:W3:Y:S01]  /*1600*/  LDS R25, [R4+0x180] ;  /* 0x0001800004197984 */ /* 0x000ee20000000800 */
[----:B0-----:R-:W-:-:S03]  /*1610*/  FFMA R15, R23, R15, R14 ;  /* 0x0000000f170f7223 */ /* 0x001fc6000000000e */
[----:B------:R-:W-:Y:S01]  /*1620*/  LDS R23, [R4+0x280] ;  /* 0x0002800004177984 */ /* 0x000fe20000000800 */
[----:B-1----:R-:W-:-:S03]  /*1630*/  FFMA R13, R8, R13, R15 ;  /* 0x0000000d080d7223 */ /* 0x002fc6000000000f */
[----:B------:R-:W0:Y:S01]  /*1640*/  LDS R8, [R4+0x1c0] ;  /* 0x0001c00004087984 */ /* 0x000e220000000800 */
[----:B--2---:R-:W-:-:S03]  /*1650*/  FFMA R26, R12, R9, R13 ;  /* 0x000000090c1a7223 */ /* 0x004fc6000000000d */
[----:B------:R-:W-:Y:S01]  /*1660*/  LDS R9, [R4+0x200] ;  /* 0x0002000004097984 */ /* 0x000fe20000000800 */
[----:B---3--:R-:W-:-:S03]  /*1670*/  FFMA R25, R25, R10, R26 ;  /* 0x0000000a19197223 */ /* 0x008fc6000000001a */
[----:B------:R-:W1:Y:S01]  /*1680*/  LDS.128 R12, [R6+0x20] ;  /* 0x00002000060c7984 */ /* 0x000e620000000c00 */
[----:B0-----:R-:W-:-:S03]  /*1690*/  FFMA R11, R8, R11, R25 ;  /* 0x0000000b080b7223 */ /* 0x001fc60000000019 */
[----:B------:R-:W-:Y:S01]  /*16a0*/  LDS R25, [R4+0x3c0] ;  /* 0x0003c00004197984 */ /* 0x000fe20000000800 */
[----:B-1----:R-:W-:-:S03]  /*16b0*/  FFMA R9, R12, R9, R11 ;  /* 0x000000090c097223 */ /* 0x002fc6000000000b */
[----:B------:R-:W0:Y:S01]  /*16c0*/  LDS R12, [R4+0x2c0] ;  /* 0x0002c000040c7984 */ /* 0x000e220000000800 */
[----:B------:R-:W-:-:S03]  /*16d0*/  FFMA R26, R24, R13, R9 ;  /* 0x0000000d181a7223 */ /* 0x000fc60000000009 */
[----:B------:R-:W-:Y:S01]  /*16e0*/  LDS R13, [R4+0x300] ;  /* 0x00030000040d7984 */ /* 0x000fe20000000800 */
[----:B------:R-:W-:-:S03]  /*16f0*/  FFMA R23, R23, R14, R26 ;  /* 0x0000000e17177223 */ /* 0x000fc6000000001a */
[----:B------:R-:W1:Y:S04]  /*1700*/  LDS.128 R8, [R6+0x30] ;  /* 0x0000300006087984 */ /* 0x000e680000000c00 */
[----:B------:R-:W2:Y:S04]  /*1710*/  LDS R24, [R4+0x340] ;  /* 0x0003400004187984 */ /* 0x000ea80000000800 */
[----:B------:R-:W3:Y:S01]  /*1720*/  LDS R14, [R4+0x380] ;  /* 0x00038000040e7984 */ /* 0x000ee20000000800 */
[----:B0-----:R-:W-:-:S04]  /*1730*/  FFMA R15, R12, R15, R23 ;  /* 0x0000000f0c0f7223 */ /* 0x001fc80000000017 */
[----:B-1----:R-:W-:-:S04]  /*1740*/  FFMA R13, R8, R13, R15 ;  /* 0x0000000d080d7223 */ /* 0x002fc8000000000f */
[----:B--2---:R-:W-:-:S04]  /*1750*/  FFMA R9, R24, R9, R13 ;  /* 0x0000000918097223 */ /* 0x004fc8000000000d */
[----:B---3--:R-:W-:-:S04]  /*1760*/  FFMA R10, R14, R10, R9 ;  /* 0x0000000a0e0a7223 */ /* 0x008fc80000000009 */
[----:B------:R-:W-:Y:S01]  /*1770*/  FFMA R23, R25, R11, R10 ;  /* 0x0000000b19177223 */ /* 0x000fe2000000000a */
[----:B------:R-:W-:Y:S06]  /*1780*/  BAR.SYNC.DEFER_BLOCKING 0x0 ;  /* 0x0000000000007b1d */ /* 0x000fec0000010000 */
[----:B------:R-:W-:Y:S05]  /*1790*/  BRA.U UP0, `(.L_x_1) ;  /* 0xfffffffd003c7547 */ /* 0x000fea000b83ffff */
.L_x_0:
[----:B------:R-:W0:Y:S01]  /*17a0*/  LDC.64 R4, c[0x0][0x390] ;  /* 0x0000e400ff047b82 */ /* 0x000e220000000a00 */
[----:B------:R-:W1:Y:S01]  /*17b0*/  LDCU UR4, c[0x0][0x3a0] ;  /* 0x00007400ff0477ac */ /* 0x000e620008000800 */
[----:B---34-:R-:W-:-:S05]  /*17c0*/  LEA R0, R3, R0, 0x4 ;  /* 0x0000000003007211 */ /* 0x018fca00078e20ff */
[----:B-1----:R-:W-:-:S04]  /*17d0*/  IMAD R3, R17, UR4, R0 ;  /* 0x0000000411037c24 */ /* 0x002fc8000f8e0200 */
[----:B0-----:R-:W-:-:S05]  /*17e0*/  IMAD.WIDE R2, R3, 0x4, R4 ;  /* 0x0000000403027825 */ /* 0x001fca00078e0204 */
[----:B------:R-:W-:Y:S01]  /*17f0*/  STG.E desc[UR8][R2.64], R23 ;  /* 0x0000001702007986 */ /* 0x000fe2000c101908 */
[----:B------:R-:W-:Y:S05]  /*1800*/  EXIT ;  /* 0x000000000000794d */ /* 0x000fea0003800000 */
.L_x_5:
[----:B------:R-:W-:-:S00]  /*1810*/  BRA `(.L_x_5) ;  /* 0xfffffffc00fc7947 */ /* 0x000fc0000383ffff */
[----:B------:R-:W-:-:S00]  /*1820*/  NOP ;  /* 0x0000000000007918 */ /* 0x000fc00000000000 */
        /* <DEDUP_REMOVED lines=13> */
.L_x_11:


//--------------------- .text._Z12matmul_naivePKfS0_Pfiii --------------------------
	.section	.text._Z12matmul_naivePKfS0_Pfiii,"ax",@progbits
	.align	128
        .global         _Z12matmul_naivePKfS0_Pfiii
        .type           _Z12matmul_naivePKfS0_Pfiii,@function
        .size           _Z12matmul_naivePKfS0_Pfiii,(.L_x_12 - _Z12matmul_naivePKfS0_Pfiii)
        .other          _Z12matmul_naivePKfS0_Pfiii,@"STO_CUDA_ENTRY STV_DEFAULT"
_Z12matmul_naivePKfS0_Pfiii:
.text._Z12matmul_naivePKfS0_Pfiii:
[----:B------:R-:W-:Y:S01]  /*0000*/  LDC R1, c[0x0][0x37c] ;  /* 0x0000df00ff017b82 */ /* 0x000fe20000000800 */
[----:B------:R-:W0:Y:S01]  /*0010*/  S2R R0, SR_CTAID.Y ;  /* 0x0000000000007919 */ /* 0x000e220000002600 */
[----:B------:R-:W1:Y:S06]  /*0020*/  LDCU UR4, c[0x0][0x360] ;  /* 0x00006c00ff0477ac */ /* 0x000e6c0008000800 */
[----:B------:R-:W2:Y:S01]  /*0030*/  LDC R17, c[0x0][0x3a0] ;  /* 0x0000e800ff117b82 */ /* 0x000ea20000000800 */
[----:B------:R-:W0:Y:S01]  /*0040*/  S2R R5, SR_TID.Y ;  /* 0x0000000000057919 */ /* 0x000e220000002200 */
[----:B------:R-:W0:Y:S01]  /*0050*/  LDCU UR5, c[0x0][0x364] ;  /* 0x00006c80ff0577ac */ /* 0x000e220008000800 */
[----:B------:R-:W1:Y:S01]  /*0060*/  S2R R16, SR_CTAID.X ;  /* 0x0000000000107919 */ /* 0x000e620000002500 */
[----:B------:R-:W3:Y:S01]  /*0070*/  LDCU UR6, c[0x0][0x398] ;  /* 0x00007300ff0677ac */ /* 0x000ee20008000800 */
[----:B------:R-:W1:Y:S01]  /*0080*/  S2R R3, SR_TID.X ;  /* 0x0000000000037919 */ /* 0x000e620000002100 */
[----:B0-----:R-:W-:-:S05]  /*0090*/  IMAD R0, R0, UR5, R5 ;  /* 0x0000000500007c24 */ /* 0x001fca000f8e0205 */
[----:B---3--:R-:W-:Y:S01]  /*00a0*/  ISETP.GE.AND P0, PT, R0, UR6, PT ;  /* 0x0000000600007c0c */ /* 0x008fe2000bf06270 */
[----:B-1----:R-:W-:-:S05]  /*00b0*/  IMAD R16, R16, UR4, R3 ;  /* 0x0000000410107c24 */ /* 0x002fca000f8e0203 */
[----:B--2---:R-:W-:-:S13]  /*00c0*/  ISETP.GE.OR P0, PT, R16, R17, P0 ;  /* 0x000000111000720c */ /* 0x004fda0000706670 */
[----:B------:R-:W-:Y:S05]  /*00d0*/  @P0 EXIT ;  /* 0x000000000000094d */ /* 0x000fea0003800000 */
[----:B------:R-:W0:Y:S01]  /*00e0*/  LDC R19, c[0x0][0x39c] ;  /* 0x0000e700ff137b82 */ /* 0x000e220000000800 */
[----:B------:R-:W1:Y:S01]  /*00f0*/  LDCU.64 UR4, c[0x0][0x358] ;  /* 0x00006b00ff0477ac */ /* 0x000e620008000a00 */
[----:B------:R-:W-:Y:S01]  /*0100*/  HFMA2 R24, -RZ, RZ, 0, 0 ;  /* 0x00000000ff187431 */ /* 0x000fe200000001ff */
[----:B0-----:R-:W-:-:S13]  /*0110*/  ISETP.GE.AND P0, PT, R19, 0x1, PT ;  /* 0x000000011300780c */ /* 0x001fda0003f06270 */
[----:B-1----:R-:W-:Y:S05]  /*0120*/  @!P0 BRA `(.L_x_6) ;  /* 0x0000000400e08947 */ /* 0x002fea0003800000 */
[C---:B------:R-:W-:Y:S01]  /*0130*/  ISETP.GE.U32.AND P1, PT, R19.reuse, 0x8, PT ;  /* 0x000000081300780c */ /* 0x040fe20003f26070 */
[----:B------:R-:W-:Y:S01]  /*0140*/  IMAD R20, R0, R19, RZ ;  /* 0x0000001300147224 */ /* 0x000fe200078e02ff */
[----:B------:R-:W-:Y:S02]  /*0150*/  LOP3.LUT R27, R19, 0x7, RZ, 0xc0, !PT ;  /* 0x00000007131b7812 */ /* 0x000fe400078ec0ff */
[----:B------:R-:W-:Y:S02]  /*0160*/  MOV R24, RZ ;  /* 0x000000ff00187202 */ /* 0x000fe40000000f00 */
[----:B------:R-:W-:Y:S02]  /*0170*/  ISETP.NE.AND P0, PT, R27, RZ, PT ;  /* 0x000000ff1b00720c */ /* 0x000fe40003f05270 */
[----:B------:R-:W-:-:S05]  /*0180*/  MOV R21, RZ ;  /* 0x000000ff00157202 */ /* 0x000fca0000000f00 */
[----:B------:R-:W-:Y:S06]  /*0190*/  @!P1 BRA `(.L_x_7) ;  /* 0x0000000000c49947 */ /* 0x000fec0003800000 */
[----:B------:R-:W0:Y:S01]  /*01a0*/  LDC.64 R2, c[0x0][0x380] ;  /* 0x0000e000ff027b82 */ /* 0x000e220000000a00 */
[----:B------:R-:W-:Y:S02]  /*01b0*/  LOP3.LUT R21, R19, 0x7ffffff8, RZ, 0xc0, !PT ;  /* 0x7ffffff813157812 */ /* 0x000fe400078ec0ff */
[----:B------:R-:W-:Y:S02]  /*01c0*/  MOV R24, RZ ;  /* 0x000000ff00187202 */ /* 0x000fe40000000f00 */
[----:B------:R-:W-:Y:S02]  /*01d0*/  MOV R18, R16 ;  /* 0x0000001000127202 */ /* 0x000fe40000000f00 */
[----:B------:R-:W-:Y:S01]  /*01e0*/  IADD3 R22, PT, PT, -R21, RZ, RZ ;  /* 0x000000ff15167210 */ /* 0x000fe20007ffe1ff */
[----:B0-----:R-:W-:-:S03]  /*01f0*/  IMAD.WIDE.U32 R2, R20, 0x4, R2 ;  /* 0x0000000414027825 */ /* 0x001fc600078e0002 */
[----:B------:R-:W-:-:S04]  /*0200*/  IADD3 R4, P1, PT, R2, 0x10, RZ ;  /* 0x0000001002047810 */ /* 0x000fc80007f3e0ff */
[----:B------:R-:W-:-:S09]  /*0210*/  IADD3.X R5, PT, PT, RZ, R3, RZ, P1, !PT ;  /* 0x00000003ff057210 */ /* 0x000fd20000ffe4ff */
.L_x_8:
[----:B------:R-:W0:Y:S01]  /*0220*/  LDC.64 R14, c[0x0][0x388] ;  /* 0x0000e200ff0e7b82 */ /* 0x000e220000000a00 */
[----:B------:R-:W-:Y:S02]  /*0230*/  MOV R2, R4 ;  /* 0x0000000400027202 */ /* 0x000fe40000000f00 */
[----:B------:R-:W-:-:S05]  /*0240*/  MOV R3, R5 ;  /* 0x0000000500037202 */ /* 0x000fca0000000f00 */
[----:B------:R-:W2:Y:S04]  /*0250*/  LDG.E R25, desc[UR4][R2.64+-0x10] ;  /* 0xfffff00402197981 */ /* 0x000ea8000c1e1900 */
[----:B------:R-:W3:Y:S04]  /*0260*/  LDG.E R23, desc[UR4][R2.64+-0xc] ;  /* 0xfffff40402177981 */ /* 0x000ee8000c1e1900 */
[----:B------:R-:W4:Y:S04]  /*0270*/  LDG.E R29, desc[UR4][R2.64+-0x8] ;  /* 0xfffff804021d7981 */ /* 0x000f28000c1e1900 */
[----:B------:R-:W5:Y:S01]  /*0280*/  LDG.E R28, desc[UR4][R2.64+-0x4] ;  /* 0xfffffc04021c7981 */ /* 0x000f62000c1e1900 */
[----:B0-----:R-:W-:-:S05]  /*0290*/  IMAD.WIDE R14, R18, 0x4, R14 ;  /* 0x00000004120e7825 */ /* 0x001fca00078e020e */
[----:B------:R0:W2:Y:S01]  /*02a0*/  LDG.E R26, desc[UR4][R14.64] ;  /* 0x000000040e1a7981 */ /* 0x0000a2000c1e1900 */
[----:B------:R-:W-:-:S04]  /*02b0*/  IMAD.WIDE R12, R17, 0x4, R14 ;  /* 0x00000004110c7825 */ /* 0x000fc800078e020e */
[C---:B------:R-:W-:Y:S02]  /*02c0*/  IMAD.WIDE R4, R17.reuse, 0x4, R12 ;  /* 0x0000000411047825 */ /* 0x040fe400078e020c */
[----:B------:R-:W3:Y:S02]  /*02d0*/  LDG.E R12, desc[UR4][R12.64] ;  /* 0x000000040c0c7981 */ /* 0x000ee4000c1e1900 */
[C---:B------:R-:W-:Y:S02]  /*02e0*/  IMAD.WIDE R8, R17.reuse, 0x4, R4 ;  /* 0x0000000411087825 */ /* 0x040fe400078e0204 */
[----:B------:R-:W4:Y:S02]  /*02f0*/  LDG.E R4, desc[UR4][R4.64] ;  /* 0x0000000404047981 */ /* 0x000f24000c1e1900 */
[C---:B------:R-:W-:Y:S02]  /*0300*/  IMAD.WIDE R6, R17.reuse, 0x4, R8 ;  /* 0x0000000411067825 */ /* 0x040fe400078e0208 */
[----:B------:R-:W5:Y:S02]  /*0310*/  LDG.E R8, desc[UR4][R8.64] ;  /* 0x0000000408087981 */ /* 0x000f64000c1e1900 */
[----:B------:R-:W-:-:S02]  /*0320*/  IMAD.WIDE R10, R17, 0x4, R6 ;  /* 0x00000004110a7825 */ /* 0x000fc400078e0206 */
[----:B------:R-:W5:Y:S04]  /*0330*/  LDG.E R5, desc[UR4][R2.64] ;  /* 0x0000000402057981 */ /* 0x000f68000c1e1900 */
[----:B------:R-:W5:Y:S01]  /*0340*/  LDG.E R6, desc[UR4][R6.64] ;  /* 0x0000000406067981 */ /* 0x000f62000c1e1900 */
[----:B0-----:R-:W-:-:S03]  /*0350*/  IMAD.WIDE R14, R17, 0x4, R10 ;  /* 0x00000004110e7825 */ /* 0x001fc600078e020a */
[----:B------:R-:W5:Y:S04]  /*0360*/  LDG.E R10, desc[UR4][R10.64] ;  /* 0x000000040a0a7981 */ /* 0x000f68000c1e1900 */
[----:B------:R-:W5:Y:S04]  /*0370*/  LDG.E R13, desc[UR4][R14.64] ;  /* 0x000000040e0d7981 */ /* 0x000f68000c1e1900 */
[----:B------:R-:W5:Y:S04]  /*0380*/  LDG.E R7, desc[UR4][R2.64+0x4] ;  /* 0x0000040402077981 */ /* 0x000f68000c1e1900 */
[----:B------:R-:W5:Y:S01]  /*0390*/  LDG.E R9, desc[UR4][R2.64+0xc] ;  /* 0x00000c0402097981 */ /* 0x000f62000c1e1900 */
[----:B--2---:R-:W-:Y:S01]  /*03a0*/  FFMA R26, R25, R26, R24 ;  /* 0x0000001a191a7223 */ /* 0x004fe20000000018 */
[----:B------:R-:W-:-:S02]  /*03b0*/  IMAD.WIDE R24, R17, 0x4, R14 ;  /* 0x0000000411187825 */ /* 0x000fc400078e020e */
[----:B------:R-:W2:Y:S04]  /*03c0*/  LDG.E R14, desc[UR4][R2.64+0x8] ;  /* 0x00000804020e7981 */ /* 0x000ea8000c1e1900 */
[----:B------:R-:W2:Y:S01]  /*03d0*/  LDG.E R24, desc[UR4][R24.64] ;  /* 0x0000000418187981 */ /* 0x000ea2000c1e1900 */
[----:B---3--:R-:W-:Y:S01]  /*03e0*/  FFMA R12, R23, R12, R26 ;  /* 0x0000000c170c7223 */ /* 0x008fe2000000001a */
[----:B------:R-:W-:-:S03]  /*03f0*/  IADD3 R22, PT, PT, R22, 0x8, RZ ;  /* 0x0000000816167810 */ /* 0x000fc60007ffe0ff */
[----:B----4-:R-:W-:Y:S01]  /*0400*/  FFMA R29, R29, R4, R12 ;  /* 0x000000041d1d7223 */ /* 0x010fe2000000000c */
[----:B------:R-:W-:-:S03]  /*0410*/  ISETP.NE.AND P1, PT, R22, RZ, PT ;  /* 0x000000ff1600720c */ /* 0x000fc60003f25270 */
[----:B-----5:R-:W-:Y:S01]  /*0420*/  FFMA R8, R28, R8, R29 ;  /* 0x000000081c087223 */ /* 0x020fe2000000001d */
[----:B------:R-:W-:-:S03]  /*0430*/  IADD3 R4, P2, PT, R2, 0x20, RZ ;  /* 0x0000002002047810 */ /* 0x000fc60007f5e0ff */
[----:B------:R-:W-:Y:S01]  /*0440*/  FFMA R6, R5, R6, R8 ;  /* 0x0000000605067223 */ /* 0x000fe20000000008 */
[----:B------:R-:W-:Y:S02]  /*0450*/  IADD3.X R5, PT, PT, RZ, R3, RZ, P2, !PT ;  /* 0x00000003ff057210 */ /* 0x000fe400017fe4ff */
[----:B------:R-:W-:Y:S01]  /*0460*/  LEA R18, R17, R18, 0x3 ;  /* 0x0000001211127211 */ /* 0x000fe200078e18ff */
[----:B------:R-:W-:-:S04]  /*0470*/  FFMA R7, R7, R10, R6 ;  /* 0x0000000a07077223 */ /* 0x000fc80000000006 */
[----:B--2---:R-:W-:-:S04]  /*0480*/  FFMA R14, R14, R13, R7 ;  /* 0x0000000d0e0e7223 */ /* 0x004fc80000000007 */
[----:B------:R-:W-:Y:S01]  /*0490*/  FFMA R24, R9, R24, R14 ;  /* 0x0000001809187223 */ /* 0x000fe2000000000e */
[----:B------:R-:W-:Y:S06]  /*04a0*/  @P1 BRA `(.L_x_8) ;  /* 0xfffffffc005c1947 */ /* 0x000fec000383ffff */
.L_x_7:
[----:B------:R-:W-:Y:S05]  /*04b0*/  @!P0 BRA `(.L_x_6) ;  /* 0x0000000000fc8947 */ /* 0x000fea0003800000 */
[----:B------:R-:W-:Y:S02]  /*04c0*/  ISETP.GE.U32.AND P1, PT, R27, 0x4, PT ;  /* 0x000000041b00780c */ /* 0x000fe40003f26070 */
[----:B------:R-:W-:-:S04]  /*04d0*/  LOP3.LUT R14, R19, 0x3, RZ, 0xc0, !PT ;  /* 0x00000003130e7812 */ /* 0x000fc800078ec0ff */
[----:B------:R-:W-:-:S07]  /*04e0*/  ISETP.NE.AND P0, PT, R14, RZ, PT ;  /* 0x000000ff0e00720c */ /* 0x000fce0003f05270 */
[----:B------:R-:W-:Y:S06]  /*04f0*/  @!P1 BRA `(.L_x_9) ;  /* 0x00000000006c9947 */ /* 0x000fec0003800000 */
[----:B------:R-:W0:Y:S01]  /*0500*/  LDC.64 R4, c[0x0][0x388] ;  /* 0x0000e200ff047b82 */ /* 0x000e220000000a00 */
[----:B------:R-:W1:Y:S01]  /*0510*/  LDCU.64 UR6, c[0x0][0x380] ;  /* 0x00007000ff0677ac */ /* 0x000e620008000a00 */
[----:B------:R-:W-:Y:S01]  /*0520*/  IMAD R7, R21, R17, R16 ;  /* 0x0000001115077224 */ /* 0x000fe200078e0210 */
[CC--:B------:R-:W-:Y:S02]  /*0530*/  IADD3 R3, PT, PT, R20.reuse, R21.reuse, RZ ;  /* 0x0000001514037210 */ /* 0x0c0fe40007ffe0ff */
[----:B------:R-:W-:-:S03]  /*0540*/  IADD3 R8, P1, PT, R20, R21, RZ ;  /* 0x0000001514087210 */ /* 0x000fc60007f3e0ff */
[----:B------:R-:W2:Y:S01]  /*0550*/  LDC.64 R12, c[0x0][0x380] ;  /* 0x0000e000ff0c7b82 */ /* 0x000ea20000000a00 */
[----:B0-----:R-:W-:-:S04]  /*0560*/  IMAD.WIDE R4, R7, 0x4, R4 ;  /* 0x0000000407047825 */ /* 0x001fc800078e0204 */
[----:B------:R-:W-:Y:S02]  /*0570*/  IMAD.WIDE R6, R17, 0x4, R4 ;  /* 0x0000000411067825 */ /* 0x000fe400078e0204 */
[----:B------:R-:W3:Y:S02]  /*0580*/  LDG.E R4, desc[UR4][R4.64] ;  /* 0x0000000404047981 */ /* 0x000ee4000c1e1900 */
[----:B--2---:R-:W-:Y:S01]  /*0590*/  IMAD.WIDE.U32 R12, R3, 0x4, R12 ;  /* 0x00000004030c7825 */ /* 0x004fe200078e000c */
[----:B------:R-:W-:Y:S02]  /*05a0*/  IADD3.X R3, PT, PT, RZ, RZ, RZ, P1, !PT ;  /* 0x000000ffff037210 */ /* 0x000fe40000ffe4ff */
[----:B-1----:R-:W-:-:S03]  /*05b0*/  LEA R2, P1, R8, UR6, 0x2 ;  /* 0x0000000608027c11 */ /* 0x002fc6000f8210ff */
[----:B------:R-:W3:Y:S01]  /*05c0*/  LDG.E R13, desc[UR4][R12.64] ;  /* 0x000000040c0d7981 */ /* 0x000ee2000c1e1900 */
[----:B------:R-:W-:Y:S01]  /*05d0*/  LEA.HI.X R3, R8, UR7, R3, 0x2, P1 ;  /* 0x0000000708037c11 */ /* 0x000fe200088f1403 */
[C---:B------:R-:W-:Y:S02]  /*05e0*/  IMAD.WIDE R8, R17.reuse, 0x4, R6 ;  /* 0x0000000411087825 */ /* 0x040fe400078e0206 */
[----:B------:R-:W2:Y:S04]  /*05f0*/  LDG.E R6, desc[UR4][R6.64] ;  /* 0x0000000406067981 */ /* 0x000ea8000c1e1900 */
[----:B------:R-:W2:Y:S01]  /*0600*/  LDG.E R15, desc[UR4][R2.64+0x4] ;  /* 0x00000404020f7981 */ /* 0x000ea2000c1e1900 */
[----:B------:R-:W-:-:S03]  /*0610*/  IMAD.WIDE R10, R17, 0x4, R8 ;  /* 0x00000004110a7825 */ /* 0x000fc600078e0208 */
[----:B------:R-:W4:Y:S04]  /*0620*/  LDG.E R22, desc[UR4][R8.64] ;  /* 0x0000000408167981 */ /* 0x000f28000c1e1900 */
[----:B------:R-:W4:Y:S04]  /*0630*/  LDG.E R18, desc[UR4][R2.64+0x8] ;  /* 0x0000080402127981 */ /* 0x000f28000c1e1900 */
[----:B------:R-:W5:Y:S04]  /*0640*/  LDG.E R26, desc[UR4][R2.64+0xc] ;  /* 0x00000c04021a7981 */ /* 0x000f68000c1e1900 */
[----:B------:R-:W5:Y:S01]  /*0650*/  LDG.E R10, desc[UR4][R10.64] ;  /* 0x000000040a0a7981 */ /* 0x000f62000c1e1900 */
[----:B------:R-:W-:Y:S01]  /*0660*/  IADD3 R21, PT, PT, R21, 0x4, RZ ;  /* 0x0000000415157810 */ /* 0x000fe20007ffe0ff */
[----:B---3--:R-:W-:-:S04]  /*0670*/  FFMA R24, R13, R4, R24 ;  /* 0x000000040d187223 */ /* 0x008fc80000000018 */
[----:B--2---:R-:W-:-:S04]  /*0680*/  FFMA R15, R15, R6, R24 ;  /* 0x000000060f0f7223 */ /* 0x004fc80000000018 */
[----:B----4-:R-:W-:-:S04]  /*0690*/  FFMA R15, R18, R22, R15 ;  /* 0x00000016120f7223 */ /* 0x010fc8000000000f */
[----:B-----5:R-:W-:-:S07]  /*06a0*/  FFMA R24, R26, R10, R15 ;  /* 0x0000000a1a187223 */ /* 0x020fce000000000f */
.L_x_9:
[----:B------:R-:W-:Y:S05]  /*06b0*/  @!P0 BRA `(.L_x_6) ;  /* 0x00000000007c8947 */ /* 0x000fea0003800000 */
[----:B------:R-:W-:Y:S01]  /*06c0*/  ISETP.NE.AND P1, PT, R14, 0x1, PT ;  /* 0x000000010e00780c */ /* 0x000fe20003f25270 */
[----:B------:R-:W0:Y:S01]  /*06d0*/  LDC.64 R10, c[0x0][0x380] ;  /* 0x0000e000ff0a7b82 */ /* 0x000e220000000a00 */
[----:B------:R-:W-:-:S04]  /*06e0*/  LOP3.LUT R19, R19, 0x1, RZ, 0xc0, !PT ;  /* 0x0000000113137812 */ /* 0x000fc800078ec0ff */
[----:B------:R-:W-:-:S03]  /*06f0*/  ISETP.NE.U32.AND P0, PT, R19, 0x1, PT ;  /* 0x000000011300780c */ /* 0x000fc60003f05070 */
[----:B------:R-:W1:Y:S04]  /*0700*/  LDC.64 R8, c[0x0][0x388] ;  /* 0x0000e200ff087b82 */ /* 0x000e680000000a00 */
[CC--:B------:R-:W-:Y:S02]  /*0710*/  @P1 IADD3 R13, PT, PT, R20.reuse, R21.reuse, RZ ;  /* 0x00000015140d1210 */ /* 0x0c0fe40007ffe0ff */
[----:B------:R-:W-:Y:S02]  /*0720*/  @P1 IADD3 R12, P2, PT, R20, R21, RZ ;  /* 0x00000015140c1210 */ /* 0x000fe40007f5e0ff */
[----:B------:R-:W2:Y:S02]  /*0730*/  @P1 LDC.64 R2, c[0x0][0x380] ;  /* 0x0000e000ff021b82 */ /* 0x000ea40000000a00 */
[----:B------:R-:W-:-:S06]  /*0740*/  @P1 IADD3.X R14, PT, PT, RZ, RZ, RZ, P2, !PT ;  /* 0x000000ffff0e1210 */ /* 0x000fcc00017fe4ff */
[----:B------:R-:W3:Y:S01]  /*0750*/  LDC.64 R4, c[0x0][0x380] ;  /* 0x0000e000ff047b82 */ /* 0x000ee20000000a00 */
[----:B0-----:R-:W-:-:S04]  /*0760*/  @P1 IMAD.WIDE.U32 R10, R13, 0x4, R10 ;  /* 0x000000040d0a1825 */ /* 0x001fc800078e000a */
[C---:B------:R-:W-:Y:S01]  /*0770*/  @P1 IMAD R13, R21.reuse, R17, R16 ;  /* 0x00000011150d1224 */ /* 0x040fe200078e0210 */
[----:B------:R-:W-:Y:S01]  /*0780*/  @P1 IADD3 R21, PT, PT, R21, 0x2, RZ ;  /* 0x0000000215151810 */ /* 0x000fe20007ffe0ff */
[----:B------:R-:W4:Y:S01]  /*0790*/  @P1 LDG.E R11, desc[UR4][R10.64] ;  /* 0x000000040a0b1981 */ /* 0x000f22000c1e1900 */
[----:B------:R-:W0:Y:S01]  /*07a0*/  LDC.64 R6, c[0x0][0x388] ;  /* 0x0000e200ff067b82 */ /* 0x000e220000000a00 */
[----:B-1----:R-:W-:Y:S01]  /*07b0*/  @P1 IMAD.WIDE R8, R13, 0x4, R8 ;  /* 0x000000040d081825 */ /* 0x002fe200078e0208 */
[----:B------:R-:W-:Y:S02]  /*07c0*/  @!P0 IADD3 R15, PT, PT, R20, R21, RZ ;  /* 0x00000015140f8210 */ /* 0x000fe40007ffe0ff */
[----:B--2---:R-:W-:Y:S01]  /*07d0*/  @P1 LEA R2, P2, R12, R2, 0x2 ;  /* 0x000000020c021211 */ /* 0x004fe200078410ff */
[----:B------:R-:W-:-:S03]  /*07e0*/  @!P0 IMAD R21, R21, R17, R16 ;  /* 0x0000001115158224 */ /* 0x000fc600078e0210 */
[----:B------:R-:W-:Y:S01]  /*07f0*/  @P1 LEA.HI.X R3, R12, R3, R14, 0x2, P2 ;  /* 0x000000030c031211 */ /* 0x000fe200010f140e */
[----:B------:R-:W-:Y:S01]  /*0800*/  @P1 IMAD.WIDE R12, R17, 0x4, R8 ;  /* 0x00000004110c1825 */ /* 0x000fe200078e0208 */
[----:B------:R-:W4:Y:S03]  /*0810*/  @P1 LDG.E R14, desc[UR4][R8.64] ;  /* 0x00000004080e1981 */ /* 0x000f26000c1e1900 */
[----:B---3--:R-:W-:Y:S01]  /*0820*/  @!P0 IMAD.WIDE.U32 R4, R15, 0x4, R4 ;  /* 0x000000040f048825 */ /* 0x008fe200078e0004 */
[----:B------:R-:W2:Y:S04]  /*0830*/  @P1 LDG.E R2, desc[UR4][R2.64+0x4] ;  /* 0x0000040402021981 */ /* 0x000ea8000c1e1900 */
[----:B------:R-:W2:Y:S01]  /*0840*/  @P1 LDG.E R12, desc[UR4][R12.64] ;  /* 0x000000040c0c1981 */ /* 0x000ea2000c1e1900 */
[----:B0-----:R-:W-:-:S03]  /*0850*/  @!P0 IMAD.WIDE R6, R21, 0x4, R6 ;  /* 0x0000000415068825 */ /* 0x001fc600078e0206 */
[----:B------:R-:W3:Y:S04]  /*0860*/  @!P0 LDG.E R5, desc[UR4][R4.64] ;  /* 0x0000000404058981 */ /* 0x000ee8000c1e1900 */
[----:B------:R-:W3:Y:S01]  /*0870*/  @!P0 LDG.E R6, desc[UR4][R6.64] ;  /* 0x0000000406068981 */ /* 0x000ee2000c1e1900 */
[----:B----4-:R-:W-:-:S04]  /*0880*/  @P1 FFMA R11, R11, R14, R24 ;  /* 0x0000000e0b0b1223 */ /* 0x010fc80000000018 */
[----:B--2---:R-:W-:-:S04]  /*0890*/  @P1 FFMA R24, R2, R12, R11 ;  /* 0x0000000c02181223 */ /* 0x004fc8000000000b */
[----:B---3--:R-:W-:-:S07]  /*08a0*/  @!P0 FFMA R24, R5, R6, R24 ;  /* 0x0000000605188223 */ /* 0x008fce0000000018 */
.L_x_6:
[----:B------:R-:W0:Y:S01]  /*08b0*/  LDC.64 R2, c[0x0][0x390] ;  /* 0x0000e400ff027b82 */ /* 0x000e220000000a00 */
[----:B------:R-:W-:-:S04]  /*08c0*/  IMAD R17, R0, R17, R16 ;  /* 0x0000001100117224 */ /* 0x000fc800078e0210 */
[----:B0-----:R-:W-:-:S05]  /*08d0*/  IMAD.WIDE R2, R17, 0x4, R2 ;  /* 0x0000000411027825 */ /* 0x001fca00078e0202 */
[----:B------:R-:W-:Y:S01]  /*08e0*/  STG.E desc[UR4][R2.64], R24 ;  /* 0x0000001802007986 */ /* 0x000fe2000c101904 */
[----:B------:R-:W-:Y:S05]  /*08f0*/  EXIT ;  /* 0x000000000000794d */ /* 0x000fea0003800000 */
.L_x_10:
        /* <DEDUP_REMOVED lines=16> */
.L_x_12:


//--------------------- .nv.shared._Z16matmul_sharedmemILi16EEvPKfS1_Pfiii --------------------------
	.section	.nv.shared._Z16matmul_sharedmemILi16EEvPKfS1_Pfiii,"aw",@nobits
	.sectionflags	@""
	.align	4
.nv.shared._Z16matmul_sharedmemILi16EEvPKfS1_Pfiii:
	.zero		3072


//--------------------- .nv.shared.reserved.0     --------------------------
	.section	.nv.shared.reserved.0,"aw",@nobits
	.weak		__nv_reservedSMEM_offset_0_alias
	.size		__nv_reservedSMEM_offset_0_alias, 0, 64
	.other		__nv_reservedSMEM_offset_0_alias,@"STO_CUDA_RESERVED_SHARED STV_DEFAULT"
__nv_reservedSMEM_offset_0_alias:
	.zero		0
	.zero		64


//--------------------- .nv.constant0._Z16matmul_sharedmemILi16EEvPKfS1_Pfiii --------------------------
	.section	.nv.constant0._Z16matmul_sharedmemILi16EEvPKfS1_Pfiii,"a",@progbits
	.sectionflags	@""
	.align	4
.nv.constant0._Z16matmul_sharedmemILi16EEvPKfS1_Pfiii:
	.zero		932


//--------------------- .nv.constant0._Z12matmul_naivePKfS0_Pfiii --------------------------
	.section	.nv.constant0._Z12matmul_naivePKfS0_Pfiii,"a",@progbits
	.sectionflags	@""
	.align	4
.nv.constant0._Z12matmul_naivePKfS0_Pfiii:
	.zero		932


//--------------------- SYMBOLS --------------------------

	.type		.nv.reservedSmem.offset0,@object
	.size		.nv.reservedSmem.offset0,0x4
	.type		.nv.reservedSmem.cap,@object
	.size		.nv.reservedSmem.cap,0x4
